	.target	sm_100

	.elftype	@"ET_EXEC"


//--------------------- .note.nv.tkinfo           --------------------------
	.section	.note.nv.tkinfo,"",@"SHT_NOTE"
	.sectionflags	@"SHF_NOTE_NV_TKINFO"
	.tkinfo
        /*0018*/ 	.word	0x00000081
        /*0030*/ 	.string	""
        /*0030*/ 	.string	"ptxas"
        /*0030*/ 	.string	"Cuda compilation tools, release 12.9, V12.9.86"
        /*0030*/ 	.string	"Build cuda_12.9.r12.9/compiler.36037853_0"
        /*0030*/ 	.string	"-regUsageLevel 10 -arch sm_100f -m 64 "



//--------------------- .note.nv.cuver            --------------------------
	.section	.note.nv.cuver,"",@"SHT_NOTE"
	.sectionflags	@"SHF_NOTE_NV_CUVER"
        /*0018*/ 	.short	0x0001
        /*001a*/ 	.short	0x0064
        /*001c*/ 	.short	0x0001
        /*001e*/ 	.short	0x0000
        /*0020*/ 	.short	0x0001
        /*0022*/ 	.short	0x0000


//--------------------- .nv.info                  --------------------------
	.section	.nv.info,"",@"SHT_CUDA_INFO"
	.align	4


	//----- nvinfo : EIATTR_REGCOUNT
	.align		4
        /*0000*/ 	.byte	0x04, 0x2f
        /*0002*/ 	.short	(.L_15 - .L_14)
	.align		4
.L_14:
        /*0004*/ 	.word	index@(_ZN9deep_gemm24sm100_fp8_gemm_1d1d_implILN4cute4UMMA5MajorE0ELS3_0ELj0ELj7168ELj2048ELj128ELj224ELj128ELj1ELj128ELj128ELj64ELj4ELj128ELj128ELj1ELb0ELj140ELNS_8GemmTypeE0ELb0EN7cutlass10bfloat16_tENS_16EpilogueIdentityEEEvPijjj14CUtensorMap_stS9_S9_S9_S9_)
        /*0008*/ 	.word	0x00000038


	//----- nvinfo : EIATTR_FRAME_SIZE
	.align		4
.L_15:
        /*000c*/ 	.byte	0x04, 0x11
        /*000e*/ 	.short	(.L_17 - .L_16)
	.align		4
.L_16:
        /*0010*/ 	.word	index@($__internal_3_$__cuda_sm20_div_u16)
        /*0014*/ 	.word	0x00000000


	//----- nvinfo : EIATTR_FRAME_SIZE
	.align		4
.L_17:
        /*0018*/ 	.byte	0x04, 0x11
        /*001a*/ 	.short	(.L_19 - .L_18)
	.align		4
.L_18:
        /*001c*/ 	.word	index@($__internal_2_$__cuda_sm10x_tcgen05_guardrail_trap_unallocated_columns_being_dealloced)
        /*0020*/ 	.word	0x00000000


	//----- nvinfo : EIATTR_FRAME_SIZE
	.align		4
.L_19:
        /*0024*/ 	.byte	0x04, 0x11
        /*0026*/ 	.short	(.L_21 - .L_20)
	.align		4
.L_20:
        /*0028*/ 	.word	index@($__internal_1_$__cuda_sm10x_tcgen05_guardrail_trap_phase_invalid_during_alloc)
        /*002c*/ 	.word	0x00000000


	//----- nvinfo : EIATTR_FRAME_SIZE
	.align		4
.L_21:
        /*0030*/ 	.byte	0x04, 0x11
        /*0032*/ 	.short	(.L_23 - .L_22)
	.align		4
.L_22:
        /*0034*/ 	.word	index@($__internal_0_$__cuda_sm10x_tcgen05_guardrail_trap_col_being_dealloced_not_returned_by_alloc)
        /*0038*/ 	.word	0x00000000


	//----- nvinfo : EIATTR_FRAME_SIZE
	.align		4
.L_23:
        /*003c*/ 	.byte	0x04, 0x11
        /*003e*/ 	.short	(.L_25 - .L_24)
	.align		4
.L_24:
        /*0040*/ 	.word	index@(_ZN9deep_gemm24sm100_fp8_gemm_1d1d_implILN4cute4UMMA5MajorE0ELS3_0ELj0ELj7168ELj2048ELj128ELj224ELj128ELj1ELj128ELj128ELj64ELj4ELj128ELj128ELj1ELb0ELj140ELNS_8GemmTypeE0ELb0EN7cutlass10bfloat16_tENS_16EpilogueIdentityEEEvPijjj14CUtensorMap_stS9_S9_S9_S9_)
        /*0044*/ 	.word	0x00000000


	//----- nvinfo : EIATTR_MIN_STACK_SIZE
	.align		4
.L_25:
        /*0048*/ 	.byte	0x04, 0x12
        /*004a*/ 	.short	(.L_27 - .L_26)
	.align		4
.L_26:
        /*004c*/ 	.word	index@(_ZN9deep_gemm24sm100_fp8_gemm_1d1d_implILN4cute4UMMA5MajorE0ELS3_0ELj0ELj7168ELj2048ELj128ELj224ELj128ELj1ELj128ELj128ELj64ELj4ELj128ELj128ELj1ELb0ELj140ELNS_8GemmTypeE0ELb0EN7cutlass10bfloat16_tENS_16EpilogueIdentityEEEvPijjj14CUtensorMap_stS9_S9_S9_S9_)
        /*0050*/ 	.word	0x00000000
.L_27:


//--------------------- .nv.info._ZN9deep_gemm24sm100_fp8_gemm_1d1d_implILN4cute4UMMA5MajorE0ELS3_0ELj0ELj7168ELj2048ELj128ELj224ELj128ELj1ELj128ELj128ELj64ELj4ELj128ELj128ELj1ELb0ELj140ELNS_8GemmTypeE0ELb0EN7cutlass10bfloat16_tENS_16EpilogueIdentityEEEvPijjj14CUtensorMap_stS9_S9_S9_S9_ --------------------------
	.section	.nv.info._ZN9deep_gemm24sm100_fp8_gemm_1d1d_implILN4cute4UMMA5MajorE0ELS3_0ELj0ELj7168ELj2048ELj128ELj224ELj128ELj1ELj128ELj128ELj64ELj4ELj128ELj128ELj1ELb0ELj140ELNS_8GemmTypeE0ELb0EN7cutlass10bfloat16_tENS_16EpilogueIdentityEEEvPijjj14CUtensorMap_stS9_S9_S9_S9_,"",@"SHT_CUDA_INFO"
	.sectionflags	@""
	.align	4


	//----- nvinfo : EIATTR_CUDA_API_VERSION
	.align		4
        /*0000*/ 	.byte	0x04, 0x37
        /*0002*/ 	.short	(.L_29 - .L_28)
.L_28:
        /*0004*/ 	.word	0x00000081


	//----- nvinfo : EIATTR_KPARAM_INFO
	.align		4
.L_29:
        /*0008*/ 	.byte	0x04, 0x17
        /*000a*/ 	.short	(.L_31 - .L_30)
.L_30:
        /*000c*/ 	.word	0x00000000
        /*0010*/ 	.short	0x0008
        /*0012*/ 	.short	0x0240
        /*0014*/ 	.byte	0x00, 0xf0, 0x01, 0x02


	//----- nvinfo : EIATTR_KPARAM_INFO
	.align		4
.L_31:
        /*0018*/ 	.byte	0x04, 0x17
        /*001a*/ 	.short	(.L_33 - .L_32)
.L_32:
        /*001c*/ 	.word	0x00000000
        /*0020*/ 	.short	0x0007
        /*0022*/ 	.short	0x01c0
        /*0024*/ 	.byte	0x00, 0xf0, 0x01, 0x02


	//----- nvinfo : EIATTR_KPARAM_INFO
	.align		4
.L_33:
        /*0028*/ 	.byte	0x04, 0x17
        /*002a*/ 	.short	(.L_35 - .L_34)
.L_34:
        /*002c*/ 	.word	0x00000000
        /*0030*/ 	.short	0x0006
        /*0032*/ 	.short	0x0140
        /*0034*/ 	.byte	0x00, 0xf0, 0x01, 0x02


	//----- nvinfo : EIATTR_KPARAM_INFO
	.align		4
.L_35:
        /*0038*/ 	.byte	0x04, 0x17
        /*003a*/ 	.short	(.L_37 - .L_36)
.L_36:
        /*003c*/ 	.word	0x00000000
        /*0040*/ 	.short	0x0005
        /*0042*/ 	.short	0x00c0
        /*0044*/ 	.byte	0x00, 0xf0, 0x01, 0x02


	//----- nvinfo : EIATTR_KPARAM_INFO
	.align		4
.L_37:
        /*0048*/ 	.byte	0x04, 0x17
        /*004a*/ 	.short	(.L_39 - .L_38)
.L_38:
        /*004c*/ 	.word	0x00000000
        /*0050*/ 	.short	0x0004
        /*0052*/ 	.short	0x0040
        /*0054*/ 	.byte	0x00, 0xf0, 0x01, 0x02


	//----- nvinfo : EIATTR_KPARAM_INFO
	.align		4
.L_39:
        /*0058*/ 	.byte	0x04, 0x17
        /*005a*/ 	.short	(.L_41 - .L_40)
.L_40:
        /*005c*/ 	.word	0x00000000
        /*0060*/ 	.short	0x0003
        /*0062*/ 	.short	0x0010
        /*0064*/ 	.byte	0x00, 0xf0, 0x11, 0x00


	//----- nvinfo : EIATTR_KPARAM_INFO
	.align		4
.L_41:
        /*0068*/ 	.byte	0x04, 0x17
        /*006a*/ 	.short	(.L_43 - .L_42)
.L_42:
        /*006c*/ 	.word	0x00000000
        /*0070*/ 	.short	0x0002
        /*0072*/ 	.short	0x000c
        /*0074*/ 	.byte	0x00, 0xf0, 0x11, 0x00


	//----- nvinfo : EIATTR_KPARAM_INFO
	.align		4
.L_43:
        /*0078*/ 	.byte	0x04, 0x17
        /*007a*/ 	.short	(.L_45 - .L_44)
.L_44:
        /*007c*/ 	.word	0x00000000
        /*0080*/ 	.short	0x0001
        /*0082*/ 	.short	0x0008
        /*0084*/ 	.byte	0x00, 0xf0, 0x11, 0x00


	//----- nvinfo : EIATTR_KPARAM_INFO
	.align		4
.L_45:
        /*0088*/ 	.byte	0x04, 0x17
        /*008a*/ 	.short	(.L_47 - .L_46)
.L_46:
        /*008c*/ 	.word	0x00000000
        /*0090*/ 	.short	0x0000
        /*0092*/ 	.short	0x0000
        /*0094*/ 	.byte	0x00, 0xf5, 0x21, 0x00


	//----- nvinfo : EIATTR_AT_ENTRY_FRAGMENTS
	.align		4
.L_47:
        /*0098*/ 	.byte	0x04, 0x4f
        /*009a*/ 	.short	(.L_49 - .L_48)


	//   ....[0]....
.L_48:
        /*009c*/ 	.word	0x00000004


	//----- nvinfo : EIATTR_RESERVED_SMEM_USED
	.align		4
.L_49:
        /*00a0*/ 	.byte	0x01, 0x41
	.zero		2


	//----- nvinfo : EIATTR_SPARSE_MMA_MASK
	.align		4
        /*00a4*/ 	.byte	0x03, 0x50
        /*00a6*/ 	.short	0x0000


	//----- nvinfo : EIATTR_TCGEN05_1CTA_USED
	.align		4
        /*00a8*/ 	.byte	0x01, 0x51
	.zero		2


	//----- nvinfo : EIATTR_MAXREG_COUNT
	.align		4
        /*00ac*/ 	.byte	0x03, 0x1b
        /*00ae*/ 	.short	0x00ff


	//----- nvinfo : EIATTR_NUM_BARRIERS
	.align		4
        /*00b0*/ 	.byte	0x02, 0x4c
        /*00b2*/ 	.byte	0x09
	.zero		1


	//----- nvinfo : EIATTR_INT_WARP_WIDE_INSTR_OFFSETS
	.align		4
        /*00b4*/ 	.byte	0x04, 0x31
        /*00b6*/ 	.short	(.L_51 - .L_50)


	//   ....[0]....
.L_50:
        /*00b8*/ 	.word	0x000050a0


	//   ....[1]....
        /*00bc*/ 	.word	0x000050c0


	//----- nvinfo : EIATTR_COOP_GROUP_MASK_REGIDS
	.align		4
.L_51:
        /*00c0*/ 	.byte	0x04, 0x29
        /*00c2*/ 	.short	(.L_53 - .L_52)


	//   ....[0]....
.L_52:
        /*00c4*/ 	.word	0xffffffff


	//   ....[1]....
        /*00c8*/ 	.word	0xffffffff


	//   ....[2]....
        /*00cc*/ 	.word	0xffffffff


	//   ....[3]....
        /*00d0*/ 	.word	0xffffffff


	//   ....[4]....
        /*00d4*/ 	.word	0xffffffff


	//   ....[5]....
        /*00d8*/ 	.word	0xffffffff


	//   ....[6]....
        /*00dc*/ 	.word	0xffffffff


	//   ....[7]....
        /*00e0*/ 	.word	0xffffffff


	//   ....[8]....
        /*00e4*/ 	.word	0xffffffff


	//   ....[9]....
        /*00e8*/ 	.word	0xffffffff


	//   ....[10]....
        /*00ec*/ 	.word	0xffffffff


	//   ....[11]....
        /*00f0*/ 	.word	0xffffffff


	//   ....[12]....
        /*00f4*/ 	.word	0xffffffff


	//   ....[13]....
        /*00f8*/ 	.word	0xffffffff


	//----- nvinfo : EIATTR_COOP_GROUP_INSTR_OFFSETS
	.align		4
.L_53:
        /*00fc*/ 	.byte	0x04, 0x28
        /*00fe*/ 	.short	(.L_55 - .L_54)


	//   ....[0]....
.L_54:
        /*0100*/ 	.word	0x00000030


	//   ....[1]....
        /*0104*/ 	.word	0x00000470


	//   ....[2]....
        /*0108*/ 	.word	0x00000730


	//   ....[3]....
        /*010c*/ 	.word	0x00000b80


	//   ....[4]....
        /*0110*/ 	.word	0x00000c30


	//   ....[5]....
        /*0114*/ 	.word	0x00000ce0


	//   ....[6]....
        /*0118*/ 	.word	0x00001310


	//   ....[7]....
        /*011c*/ 	.word	0x00001330


	//   ....[8]....
        /*0120*/ 	.word	0x00001350


	//   ....[9]....
        /*0124*/ 	.word	0x000015a0


	//   ....[10]....
        /*0128*/ 	.word	0x000015d0


	//   ....[11]....
        /*012c*/ 	.word	0x000015f0


	//   ....[12]....
        /*0130*/ 	.word	0x00004fc0


	//   ....[13]....
        /*0134*/ 	.word	0x00005180


	//----- nvinfo : EIATTR_VRC_CTA_INIT_COUNT
	.align		4
.L_55:
        /*0138*/ 	.byte	0x02, 0x4a
        /*013a*/ 	.byte	0x80
	.zero		1


	//----- nvinfo : EIATTR_MBARRIER_INSTR_OFFSETS
	.align		4
        /*013c*/ 	.byte	0x04, 0x39
        /*013e*/ 	.short	(.L_57 - .L_56)


	//   ....[0]....
.L_56:
        /*0140*/ 	.word	0x00000330
        /*0144*/ 	.word	0x000000ff
        /*0148*/ 	.word	0x00031800
        /*014c*/ 	.short	0x0100
        /*014e*/ 	.byte	0x05
	.zero		1


	//   ....[1]....
        /*0150*/ 	.word	0x00000340
        /*0154*/ 	.word	0x000000ff
        /*0158*/ 	.word	0x00031820
        /*015c*/ 	.short	0x0100
        /*015e*/ 	.byte	0x05
	.zero		1


	//   ....[2]....
        /*0160*/ 	.word	0x00000350
        /*0164*/ 	.word	0x000000ff
        /*0168*/ 	.word	0x00031840
        /*016c*/ 	.short	0x0100
        /*016e*/ 	.byte	0x05
	.zero		1


	//   ....[3]....
        /*0170*/ 	.word	0x00000360
        /*0174*/ 	.word	0x000000ff
        /*0178*/ 	.word	0x00031808
        /*017c*/ 	.short	0x0100
        /*017e*/ 	.byte	0x05
	.zero		1


	//   ....[4]....
        /*0180*/ 	.word	0x00000370
        /*0184*/ 	.word	0x000000ff
        /*0188*/ 	.word	0x00031828
        /*018c*/ 	.short	0x0100
        /*018e*/ 	.byte	0x05
	.zero		1


	//   ....[5]....
        /*0190*/ 	.word	0x00000380
        /*0194*/ 	.word	0x000000ff
        /*0198*/ 	.word	0x00031848
        /*019c*/ 	.short	0x0100
        /*019e*/ 	.byte	0x05
	.zero		1


	//   ....[6]....
        /*01a0*/ 	.word	0x00000390
        /*01a4*/ 	.word	0x000000ff
        /*01a8*/ 	.word	0x00031810
        /*01ac*/ 	.short	0x0100
        /*01ae*/ 	.byte	0x05
	.zero		1


	//   ....[7]....
        /*01b0*/ 	.word	0x000003a0
        /*01b4*/ 	.word	0x000000ff
        /*01b8*/ 	.word	0x00031830
        /*01bc*/ 	.short	0x0100
        /*01be*/ 	.byte	0x05
	.zero		1


	//   ....[8]....
        /*01c0*/ 	.word	0x000003b0
        /*01c4*/ 	.word	0x000000ff
        /*01c8*/ 	.word	0x00031850
        /*01cc*/ 	.short	0x0100
        /*01ce*/ 	.byte	0x05
	.zero		1


	//   ....[9]....
        /*01d0*/ 	.word	0x000003c0
        /*01d4*/ 	.word	0x000000ff
        /*01d8*/ 	.word	0x00031818
        /*01dc*/ 	.short	0x0100
        /*01de*/ 	.byte	0x05
	.zero		1


	//   ....[10]....
        /*01e0*/ 	.word	0x000003d0
        /*01e4*/ 	.word	0x000000ff
        /*01e8*/ 	.word	0x00031838
        /*01ec*/ 	.short	0x0100
        /*01ee*/ 	.byte	0x05
	.zero		1


	//   ....[11]....
        /*01f0*/ 	.word	0x000003e0
        /*01f4*/ 	.word	0x000000ff
        /*01f8*/ 	.word	0x00031858
        /*01fc*/ 	.short	0x0100
        /*01fe*/ 	.byte	0x05
	.zero		1


	//   ....[12]....
        /*0200*/ 	.word	0x000003f0
        /*0204*/ 	.word	0x000000ff
        /*0208*/ 	.word	0x00031860
        /*020c*/ 	.short	0x0100
        /*020e*/ 	.byte	0x05
	.zero		1


	//   ....[13]....
        /*0210*/ 	.word	0x00000400
        /*0214*/ 	.word	0x000000ff
        /*0218*/ 	.word	0x00031870
        /*021c*/ 	.short	0x0100
        /*021e*/ 	.byte	0x05
	.zero		1


	//   ....[14]....
        /*0220*/ 	.word	0x00000410
        /*0224*/ 	.word	0x000000ff
        /*0228*/ 	.word	0x00031868
        /*022c*/ 	.short	0x0100
        /*022e*/ 	.byte	0x05
	.zero		1


	//   ....[15]....
        /*0230*/ 	.word	0x00000420
        /*0234*/ 	.word	0x000000ff
        /*0238*/ 	.word	0x00031878
        /*023c*/ 	.short	0x0100
        /*023e*/ 	.byte	0x05
	.zero		1


	//   ....[16]....
        /*0240*/ 	.word	0x00000a30
        /*0244*/ 	.word	0x00000002
        /*0248*/ 	.word	0x00031800
        /*024c*/ 	.short	0x010a
        /*024e*/ 	.byte	0xff
	.zero		1


	//   ....[17]....
        /*0250*/ 	.word	0x00000dc0
        /*0254*/ 	.word	0x00000002
        /*0258*/ 	.word	0x00000000
        /*025c*/ 	.short	0x0101
        /*025e*/ 	.byte	0xff
	.zero		1


	//   ....[18]....
        /*0260*/ 	.word	0x00001100
        /*0264*/ 	.word	0x00000000
        /*0268*/ 	.word	0x00031870
        /*026c*/ 	.short	0x010a
        /*026e*/ 	.byte	0x08
	.zero		1


	//   ....[19]....
        /*0270*/ 	.word	0x000011a0
        /*0274*/ 	.word	0x000000ff
        /*0278*/ 	.word	0x00031840
        /*027c*/ 	.short	0x010a
        /*027e*/ 	.byte	0x0d
	.zero		1


	//   ....[20]....
        /*0280*/ 	.word	0x00001570
        /*0284*/ 	.word	0x000000ff
        /*0288*/ 	.word	0x00031840
        /*028c*/ 	.short	0x010a
        /*028e*/ 	.byte	0x09
	.zero		1


	//   ....[21]....
        /*0290*/ 	.word	0x00001ae0
        /*0294*/ 	.word	0x00000000
        /*0298*/ 	.word	0x00031820
        /*029c*/ 	.short	0x010a
        /*029e*/ 	.byte	0xff
	.zero		1


	//   ....[22]....
        /*02a0*/ 	.word	0x00001e80
        /*02a4*/ 	.word	0x00000000
        /*02a8*/ 	.word	0x00031828
        /*02ac*/ 	.short	0x010a
        /*02ae*/ 	.byte	0xff
	.zero		1


	//   ....[23]....
        /*02b0*/ 	.word	0x00001ff0
        /*02b4*/ 	.word	0x00000000
        /*02b8*/ 	.word	0x00031830
        /*02bc*/ 	.short	0x010a
        /*02be*/ 	.byte	0xff
	.zero		1


	//   ....[24]....
        /*02c0*/ 	.word	0x00002150
        /*02c4*/ 	.word	0x00000000
        /*02c8*/ 	.word	0x00031838
        /*02cc*/ 	.short	0x010a
        /*02ce*/ 	.byte	0xff
	.zero		1


	//   ....[25]....
        /*02d0*/ 	.word	0x00002280
        /*02d4*/ 	.word	0x00000000
        /*02d8*/ 	.word	0x00031820
        /*02dc*/ 	.short	0x010a
        /*02de*/ 	.byte	0xff
	.zero		1


	//   ....[26]....
        /*02e0*/ 	.word	0x00002490
        /*02e4*/ 	.word	0x00000000
        /*02e8*/ 	.word	0x00031828
        /*02ec*/ 	.short	0x010a
        /*02ee*/ 	.byte	0xff
	.zero		1


	//   ....[27]....
        /*02f0*/ 	.word	0x000025c0
        /*02f4*/ 	.word	0x00000000
        /*02f8*/ 	.word	0x00031830
        /*02fc*/ 	.short	0x010a
        /*02fe*/ 	.byte	0xff
	.zero		1


	//   ....[28]....
        /*0300*/ 	.word	0x000026f0
        /*0304*/ 	.word	0x00000000
        /*0308*/ 	.word	0x00031838
        /*030c*/ 	.short	0x010a
        /*030e*/ 	.byte	0xff
	.zero		1


	//   ....[29]....
        /*0310*/ 	.word	0x00002820
        /*0314*/ 	.word	0x00000000
        /*0318*/ 	.word	0x00031820
        /*031c*/ 	.short	0x010a
        /*031e*/ 	.byte	0xff
	.zero		1


	//   ....[30]....
        /*0320*/ 	.word	0x00002a30
        /*0324*/ 	.word	0x00000000
        /*0328*/ 	.word	0x00031828
        /*032c*/ 	.short	0x010a
        /*032e*/ 	.byte	0xff
	.zero		1


	//   ....[31]....
        /*0330*/ 	.word	0x00002b60
        /*0334*/ 	.word	0x00000000
        /*0338*/ 	.word	0x00031830
        /*033c*/ 	.short	0x010a
        /*033e*/ 	.byte	0xff
	.zero		1


	//   ....[32]....
        /*0340*/ 	.word	0x00002c90
        /*0344*/ 	.word	0x00000000
        /*0348*/ 	.word	0x00031838
        /*034c*/ 	.short	0x010a
        /*034e*/ 	.byte	0xff
	.zero		1


	//   ....[33]....
        /*0350*/ 	.word	0x00002dc0
        /*0354*/ 	.word	0x00000000
        /*0358*/ 	.word	0x00031820
        /*035c*/ 	.short	0x010a
        /*035e*/ 	.byte	0xff
	.zero		1


	//   ....[34]....
        /*0360*/ 	.word	0x00002fd0
        /*0364*/ 	.word	0x00000000
        /*0368*/ 	.word	0x00031828
        /*036c*/ 	.short	0x010a
        /*036e*/ 	.byte	0xff
	.zero		1


	//   ....[35]....
        /*0370*/ 	.word	0x00003100
        /*0374*/ 	.word	0x00000000
        /*0378*/ 	.word	0x00031830
        /*037c*/ 	.short	0x010a
        /*037e*/ 	.byte	0xff
	.zero		1


	//   ....[36]....
        /*0380*/ 	.word	0x00003230
        /*0384*/ 	.word	0x00000000
        /*0388*/ 	.word	0x00031838
        /*038c*/ 	.short	0x010a
        /*038e*/ 	.byte	0xff
	.zero		1


	//   ....[37]....
        /*0390*/ 	.word	0x000036c0
        /*0394*/ 	.word	0x00000002
        /*0398*/ 	.word	0x00031860
        /*039c*/ 	.short	0x010a
        /*039e*/ 	.byte	0xff
	.zero		1


	//   ....[38]....
        /*03a0*/ 	.word	0x00004e40
        /*03a4*/ 	.word	0x00000002
        /*03a8*/ 	.word	0x00000000
        /*03ac*/ 	.short	0x0101
        /*03ae*/ 	.byte	0xff
	.zero		1


	//   ....[39]....
        /*03b0*/ 	.word	0x000051b0
        /*03b4*/ 	.word	0x00000002
        /*03b8*/ 	.word	0x00031800
        /*03bc*/ 	.short	0x010a
        /*03be*/ 	.byte	0xff
	.zero		1


	//   ....[40]....
        /*03c0*/ 	.word	0x00005230
        /*03c4*/ 	.word	0x00000000
        /*03c8*/ 	.word	0x00031870
        /*03cc*/ 	.short	0x010a
        /*03ce*/ 	.byte	0xff
	.zero		1


	//   ....[41]....
        /*03d0*/ 	.word	0x000052a0
        /*03d4*/ 	.word	0x00000002
        /*03d8*/ 	.word	0x00031840
        /*03dc*/ 	.short	0x010a
        /*03de*/ 	.byte	0xff
	.zero		1


	//   ....[42]....
        /*03e0*/ 	.word	0x00005310
        /*03e4*/ 	.word	0x00000000
        /*03e8*/ 	.word	0x00031840
        /*03ec*/ 	.short	0x010a
        /*03ee*/ 	.byte	0xff
	.zero		1


	//   ....[43]....
        /*03f0*/ 	.word	0x00005380
        /*03f4*/ 	.word	0x00000000
        /*03f8*/ 	.word	0x00031820
        /*03fc*/ 	.short	0x010a
        /*03fe*/ 	.byte	0xff
	.zero		1


	//   ....[44]....
        /*0400*/ 	.word	0x000053f0
        /*0404*/ 	.word	0x00000000
        /*0408*/ 	.word	0x00031828
        /*040c*/ 	.short	0x010a
        /*040e*/ 	.byte	0xff
	.zero		1


	//   ....[45]....
        /*0410*/ 	.word	0x00005460
        /*0414*/ 	.word	0x00000000
        /*0418*/ 	.word	0x00031830
        /*041c*/ 	.short	0x010a
        /*041e*/ 	.byte	0xff
	.zero		1


	//   ....[46]....
        /*0420*/ 	.word	0x000054d0
        /*0424*/ 	.word	0x00000000
        /*0428*/ 	.word	0x00031838
        /*042c*/ 	.short	0x010a
        /*042e*/ 	.byte	0xff
	.zero		1


	//   ....[47]....
        /*0430*/ 	.word	0x00005520
        /*0434*/ 	.word	0x00000000
        /*0438*/ 	.word	0x00031820
        /*043c*/ 	.short	0x010a
        /*043e*/ 	.byte	0xff
	.zero		1


	//   ....[48]....
        /*0440*/ 	.word	0x00005570
        /*0444*/ 	.word	0x00000000
        /*0448*/ 	.word	0x00031828
        /*044c*/ 	.short	0x010a
        /*044e*/ 	.byte	0xff
	.zero		1


	//   ....[49]....
        /*0450*/ 	.word	0x000055c0
        /*0454*/ 	.word	0x00000000
        /*0458*/ 	.word	0x00031830
        /*045c*/ 	.short	0x010a
        /*045e*/ 	.byte	0xff
	.zero		1


	//   ....[50]....
        /*0460*/ 	.word	0x00005610
        /*0464*/ 	.word	0x00000000
        /*0468*/ 	.word	0x00031838
        /*046c*/ 	.short	0x010a
        /*046e*/ 	.byte	0xff
	.zero		1


	//   ....[51]....
        /*0470*/ 	.word	0x00005680
        /*0474*/ 	.word	0x00000000
        /*0478*/ 	.word	0x00031820
        /*047c*/ 	.short	0x010a
        /*047e*/ 	.byte	0xff
	.zero		1


	//   ....[52]....
        /*0480*/ 	.word	0x000056f0
        /*0484*/ 	.word	0x00000000
        /*0488*/ 	.word	0x00031828
        /*048c*/ 	.short	0x010a
        /*048e*/ 	.byte	0xff
	.zero		1


	//   ....[53]....
        /*0490*/ 	.word	0x00005760
        /*0494*/ 	.word	0x00000000
        /*0498*/ 	.word	0x00031830
        /*049c*/ 	.short	0x010a
        /*049e*/ 	.byte	0xff
	.zero		1


	//   ....[54]....
        /*04a0*/ 	.word	0x000057d0
        /*04a4*/ 	.word	0x00000000
        /*04a8*/ 	.word	0x00031838
        /*04ac*/ 	.short	0x010a
        /*04ae*/ 	.byte	0xff
	.zero		1


	//   ....[55]....
        /*04b0*/ 	.word	0x00005820
        /*04b4*/ 	.word	0x00000000
        /*04b8*/ 	.word	0x00031820
        /*04bc*/ 	.short	0x010a
        /*04be*/ 	.byte	0xff
	.zero		1


	//   ....[56]....
        /*04c0*/ 	.word	0x00005870
        /*04c4*/ 	.word	0x00000000
        /*04c8*/ 	.word	0x00031828
        /*04cc*/ 	.short	0x010a
        /*04ce*/ 	.byte	0xff
	.zero		1


	//   ....[57]....
        /*04d0*/ 	.word	0x000058c0
        /*04d4*/ 	.word	0x00000000
        /*04d8*/ 	.word	0x00031830
        /*04dc*/ 	.short	0x010a
        /*04de*/ 	.byte	0xff
	.zero		1


	//   ....[58]....
        /*04e0*/ 	.word	0x00005910
        /*04e4*/ 	.word	0x00000000
        /*04e8*/ 	.word	0x00031838
        /*04ec*/ 	.short	0x010a
        /*04ee*/ 	.byte	0xff
	.zero		1


	//   ....[59]....
        /*04f0*/ 	.word	0x00005970
        /*04f4*/ 	.word	0x00000002
        /*04f8*/ 	.word	0x00031860
        /*04fc*/ 	.short	0x010a
        /*04fe*/ 	.byte	0xff
	.zero		1


	//----- nvinfo : EIATTR_NUM_MBARRIERS
	.align		4
.L_57:
        /*0500*/ 	.byte	0x03, 0x38
        /*0502*/ 	.short	0x0010


	//----- nvinfo : EIATTR_EXIT_INSTR_OFFSETS
	.align		4
        /*0504*/ 	.byte	0x04, 0x1c
        /*0506*/ 	.short	(.L_59 - .L_58)


	//   ....[0]....
.L_58:
        /*0508*/ 	.word	0x00000830


	//   ....[1]....
        /*050c*/ 	.word	0x00000e20


	//   ....[2]....
        /*0510*/ 	.word	0x00000ef0


	//   ....[3]....
        /*0514*/ 	.word	0x000018f0


	//   ....[4]....
        /*0518*/ 	.word	0x00001960


	//   ....[5]....
        /*051c*/ 	.word	0x00003380


	//   ....[6]....
        /*0520*/ 	.word	0x000033e0


	//   ....[7]....
        /*0524*/ 	.word	0x00004fa0


	//   ....[8]....
        /*0528*/ 	.word	0x00005190


	//----- nvinfo : EIATTR_MAX_THREADS
	.align		4
.L_59:
        /*052c*/ 	.byte	0x04, 0x05
        /*052e*/ 	.short	(.L_61 - .L_60)
.L_60:
        /*0530*/ 	.word	0x00000100
        /*0534*/ 	.word	0x00000001
        /*0538*/ 	.word	0x00000001


	//----- nvinfo : EIATTR_CRS_STACK_SIZE
	.align		4
.L_61:
        /*053c*/ 	.byte	0x04, 0x1e
        /*053e*/ 	.short	(.L_63 - .L_62)
.L_62:
        /*0540*/ 	.word	0x00000000


	//----- nvinfo : EIATTR_CBANK_PARAM_SIZE
	.align		4
.L_63:
        /*0544*/ 	.byte	0x03, 0x19
        /*0546*/ 	.short	0x02c0


	//----- nvinfo : EIATTR_PARAM_CBANK
	.align		4
        /*0548*/ 	.byte	0x04, 0x0a
        /*054a*/ 	.short	(.L_65 - .L_64)
	.align		4
.L_64:
        /*054c*/ 	.word	index@(.nv.constant0._ZN9deep_gemm24sm100_fp8_gemm_1d1d_implILN4cute4UMMA5MajorE0ELS3_0ELj0ELj7168ELj2048ELj128ELj224ELj128ELj1ELj128ELj128ELj64ELj4ELj128ELj128ELj1ELb0ELj140ELNS_8GemmTypeE0ELb0EN7cutlass10bfloat16_tENS_16EpilogueIdentityEEEvPijjj14CUtensorMap_stS9_S9_S9_S9_)
        /*0550*/ 	.short	0x0380
        /*0552*/ 	.short	0x02c0


	//----- nvinfo : EIATTR_SW_WAR
	.align		4
.L_65:
        /*0554*/ 	.byte	0x04, 0x36
        /*0556*/ 	.short	(.L_67 - .L_66)
.L_66:
        /*0558*/ 	.word	0x00000008
.L_67:


//--------------------- .nv.compat                --------------------------
	.section	.nv.compat,"",@"SHT_CUDA_COMPAT_INFO"
	.align	4
        /*0000*/ 	.byte	0x02, 0x02, 0x02, 0x00, 0x02, 0x05, 0x05, 0x00, 0x02, 0x03, 0x01, 0x00, 0x02, 0x06, 0x01, 0x00


//--------------------- .nv.callgraph             --------------------------
	.section	.nv.callgraph,"",@"SHT_CUDA_CALLGRAPH"
	.align	4
	.sectionentsize	8
	.align		4
        /*0000*/ 	.word	0x00000000
	.align		4
        /*0004*/ 	.word	0xffffffff
	.align		4
        /*0008*/ 	.word	0x00000000
	.align		4
        /*000c*/ 	.word	0xfffffffe
	.align		4
        /*0010*/ 	.word	0x00000000
	.align		4
        /*0014*/ 	.word	0xfffffffd
	.align		4
        /*0018*/ 	.word	0x00000000
	.align		4
        /*001c*/ 	.word	0xfffffffc


//--------------------- .nv.constant4             --------------------------
	.section	.nv.constant4,"a",@progbits
	.align	8
	.align		8
.nv.constant4:
        /*0000*/ 	.dword	_ZN47_INTERNAL_a4e2c058_9_kernel_cu_e62e8bd5_28980834cuda3std3__45__cpo5beginE
	.align		8
        /*0008*/ 	.dword	_ZN47_INTERNAL_a4e2c058_9_kernel_cu_e62e8bd5_28980834cuda3std3__45__cpo3endE
	.align		8
        /*0010*/ 	.dword	_ZN47_INTERNAL_a4e2c058_9_kernel_cu_e62e8bd5_28980834cuda3std3__45__cpo6cbeginE
	.align		8
        /*0018*/ 	.dword	_ZN47_INTERNAL_a4e2c058_9_kernel_cu_e62e8bd5_28980834cuda3std3__45__cpo4cendE
	.align		8
        /*0020*/ 	.dword	_ZN47_INTERNAL_a4e2c058_9_kernel_cu_e62e8bd5_28980834cuda3std3__449_GLOBAL__N__a4e2c058_9_kernel_cu_e62e8bd5_28980836ignoreE
	.align		8
        /*0028*/ 	.dword	_ZN47_INTERNAL_a4e2c058_9_kernel_cu_e62e8bd5_28980834cuda3std3__419piecewise_constructE
	.align		8
        /*0030*/ 	.dword	_ZN47_INTERNAL_a4e2c058_9_kernel_cu_e62e8bd5_28980834cuda3std3__48in_placeE
	.align		8
        /*0038*/ 	.dword	_ZN47_INTERNAL_a4e2c058_9_kernel_cu_e62e8bd5_28980834cuda3std6ranges3__45__cpo4swapE
	.align		8
        /*0040*/ 	.dword	_ZN47_INTERNAL_a4e2c058_9_kernel_cu_e62e8bd5_28980834cuda3std6ranges3__45__cpo9iter_moveE
	.align		8
        /*0048*/ 	.dword	_ZN47_INTERNAL_a4e2c058_9_kernel_cu_e62e8bd5_28980834cute7productE
	.align		8
        /*0050*/ 	.dword	_ZN47_INTERNAL_a4e2c058_9_kernel_cu_e62e8bd5_28980834cute1_E


//--------------------- .text._ZN9deep_gemm24sm100_fp8_gemm_1d1d_implILN4cute4UMMA5MajorE0ELS3_0ELj0ELj7168ELj2048ELj128ELj224ELj128ELj1ELj128ELj128ELj64ELj4ELj128ELj128ELj1ELb0ELj140ELNS_8GemmTypeE0ELb0EN7cutlass10bfloat16_tENS_16EpilogueIdentityEEEvPijjj14CUtensorMap_stS9_S9_S9_S9_ --------------------------
	.section	.text._ZN9deep_gemm24sm100_fp8_gemm_1d1d_implILN4cute4UMMA5MajorE0ELS3_0ELj0ELj7168ELj2048ELj128ELj224ELj128ELj1ELj128ELj128ELj64ELj4ELj128ELj128ELj1ELb0ELj140ELNS_8GemmTypeE0ELb0EN7cutlass10bfloat16_tENS_16EpilogueIdentityEEEvPijjj14CUtensorMap_stS9_S9_S9_S9_,"ax",@progbits
	.align	128
        .global         _ZN9deep_gemm24sm100_fp8_gemm_1d1d_implILN4cute4UMMA5MajorE0ELS3_0ELj0ELj7168ELj2048ELj128ELj224ELj128ELj1ELj128ELj128ELj64ELj4ELj128ELj128ELj1ELb0ELj140ELNS_8GemmTypeE0ELb0EN7cutlass10bfloat16_tENS_16EpilogueIdentityEEEvPijjj14CUtensorMap_stS9_S9_S9_S9_
        .type           _ZN9deep_gemm24sm100_fp8_gemm_1d1d_implILN4cute4UMMA5MajorE0ELS3_0ELj0ELj7168ELj2048ELj128ELj224ELj128ELj1ELj128ELj128ELj64ELj4ELj128ELj128ELj1ELb0ELj140ELNS_8GemmTypeE0ELb0EN7cutlass10bfloat16_tENS_16EpilogueIdentityEEEvPijjj14CUtensorMap_stS9_S9_S9_S9_,@function
        .size           _ZN9deep_gemm24sm100_fp8_gemm_1d1d_implILN4cute4UMMA5MajorE0ELS3_0ELj0ELj7168ELj2048ELj128ELj224ELj128ELj1ELj128ELj128ELj64ELj4ELj128ELj128ELj1ELb0ELj140ELNS_8GemmTypeE0ELb0EN7cutlass10bfloat16_tENS_16EpilogueIdentityEEEvPijjj14CUtensorMap_stS9_S9_S9_S9_,(.L_x_100 - _ZN9deep_gemm24sm100_fp8_gemm_1d1d_implILN4cute4UMMA5MajorE0ELS3_0ELj0ELj7168ELj2048ELj128ELj224ELj128ELj1ELj128ELj128ELj64ELj4ELj128ELj128ELj1ELb0ELj140ELNS_8GemmTypeE0ELb0EN7cutlass10bfloat16_tENS_16EpilogueIdentityEEEvPijjj14CUtensorMap_stS9_S9_S9_S9_)
        .other          _ZN9deep_gemm24sm100_fp8_gemm_1d1d_implILN4cute4UMMA5MajorE0ELS3_0ELj0ELj7168ELj2048ELj128ELj224ELj128ELj1ELj128ELj128ELj64ELj4ELj128ELj128ELj1ELb0ELj140ELNS_8GemmTypeE0ELb0EN7cutlass10bfloat16_tENS_16EpilogueIdentityEEEvPijjj14CUtensorMap_stS9_S9_S9_S9_,@"STO_CUDA_ENTRY STV_DEFAULT"
_ZN9deep_gemm24sm100_fp8_gemm_1d1d_implILN4cute4UMMA5MajorE0ELS3_0ELj0ELj7168ELj2048ELj128ELj224ELj128ELj1ELj128ELj128ELj64ELj4ELj128ELj128ELj1ELb0ELj140ELNS_8GemmTypeE0ELb0EN7cutlass10bfloat16_tENS_16EpilogueIdentityEEEvPijjj14CUtensorMap_stS9_S9_S9_S9_:
.text._ZN9deep_gemm24sm100_fp8_gemm_1d1d_implILN4cute4UMMA5MajorE0ELS3_0ELj0ELj7168ELj2048ELj128ELj224ELj128ELj1ELj128ELj128ELj64ELj4ELj128ELj128ELj1ELb0ELj140ELNS_8GemmTypeE0ELb0EN7cutlass10bfloat16_tENS_16EpilogueIdentityEEEvPijjj14CUtensorMap_stS9_S9_S9_S9_:
[----:B------:R-:W1:Y:S01]  /*0000*/  LDC R1, c[0x0][0x37c] ;  /* 0x0000df00ff017b82 */ /* 0x000e620000000800 */
[----:B------:R-:W2:Y:S02]  /*0010*/  S2R R0, SR_TID.X ;  /* 0x0000000000007919 */ /* 0x000ea40000002100 */
[----:B--2---:R-:W-:-:S05]  /*0020*/  SHF.R.U32.HI R0, RZ, 0x5, R0 ;  /* 0x00000005ff007819 */ /* 0x004fca0000011600 */
[----:B------:R-:W2:Y:S02]  /*0030*/  SHFL.IDX PT, R3, R0, RZ, 0x1f ;  /* 0x00001fff00037589 */ /* 0x000ea400000e0000 */
[----:B--2---:R-:W-:-:S13]  /*0040*/  ISETP.NE.AND P0, PT, R3, 0x2, PT ;  /* 0x000000020300780c */ /* 0x004fda0003f05270 */
[----:B-1----:R-:W-:Y:S05]  /*0050*/  @!P0 BRA `(.L_x_0) ;  /* 0x0000000400008947 */ /* 0x002fea0003800000 */
[----:B------:R-:W-:-:S13]  /*0060*/  ISETP.NE.AND P0, PT, R3, 0x1, PT ;  /* 0x000000010300780c */ /* 0x000fda0003f05270 */
[----:B------:R-:W-:Y:S05]  /*0070*/  @!P0 BRA `(.L_x_1) ;  /* 0x0000000000608947 */ /* 0x000fea0003800000 */
[----:B------:R-:W-:-:S13]  /*0080*/  ISETP.NE.AND P0, PT, R3, RZ, PT ;  /* 0x000000ff0300720c */ /* 0x000fda0003f05270 */
[----:B------:R-:W-:Y:S05]  /*0090*/  @P0 BRA `(.L_x_2) ;  /* 0x0000000400a80947 */ /* 0x000fea0003800000 */
[----:B------:R-:W-:Y:S01]  /*00a0*/  ELECT P0, URZ, PT ;  /* 0x0000000000ff782f */ /* 0x000fe20003800000 */
[----:B------:R-:W-:-:S12]  /*00b0*/  BSSY.RECONVERGENT B0, `(.L_x_3) ;  /* 0x0000013000007945 */ /* 0x000fd80003800200 */
[----:B------:R-:W-:Y:S05]  /*00c0*/  @!P0 BRA `(.L_x_4) ;  /* 0x0000000000448947 */ /* 0x000fea0003800000 */
[----:B------:R-:W1:Y:S02]  /*00d0*/  LDCU.64 UR4, c[0x0][0x348] ;  /* 0x00006900ff0477ac */ /* 0x000e640008000a00 */
[----:B-1----:R-:W-:Y:S02]  /*00e0*/  UIADD3 UR12, UP4, UPT, UR4, 0x40, URZ ;  /* 0x00000040040c7890 */ /* 0x002fe4000ff9e0ff */
[----:B------:R-:W-:Y:S02]  /*00f0*/  UIADD3 UR10, UP3, UPT, UR4, 0xc0, URZ ;  /* 0x000000c0040a7890 */ /* 0x000fe4000ff7e0ff */
[----:B------:R-:W-:Y:S02]  /*0100*/  UIADD3 UR8, UP2, UPT, UR4, 0x140, URZ ;  /* 0x0000014004087890 */ /* 0x000fe4000ff5e0ff */
[----:B------:R-:W-:Y:S02]  /*0110*/  UIADD3 UR6, UP1, UPT, UR4, 0x1c0, URZ ;  /* 0x000001c004067890 */ /* 0x000fe4000ff3e0ff */
[----:B------:R-:W-:-:S02]  /*0120*/  UIADD3 UR4, UP0, UPT, UR4, 0x240, URZ ;  /* 0x0000024004047890 */ /* 0x000fc4000ff1e0ff */
[----:B------:R-:W-:Y:S02]  /*0130*/  UIADD3.X UR13, UPT, UPT, URZ, UR5, URZ, UP4, !UPT ;  /* 0x00000005ff0d7290 */ /* 0x000fe4000a7fe4ff */
[----:B------:R-:W-:Y:S02]  /*0140*/  UIADD3.X UR11, UPT, UPT, URZ, UR5, URZ, UP3, !UPT ;  /* 0x00000005ff0b7290 */ /* 0x000fe40009ffe4ff */
[----:B------:R-:W-:Y:S02]  /*0150*/  UIADD3.X UR9, UPT, UPT, URZ, UR5, URZ, UP2, !UPT ;  /* 0x00000005ff097290 */ /* 0x000fe400097fe4ff */
[----:B------:R-:W-:Y:S02]  /*0160*/  UIADD3.X UR7, UPT, UPT, URZ, UR5, URZ, UP1, !UPT ;  /* 0x00000005ff077290 */ /* 0x000fe40008ffe4ff */
[----:B------:R-:W-:Y:S01]  /*0170*/  UIADD3.X UR5, UPT, UPT, URZ, UR5, URZ, UP0, !UPT ;  /* 0x00000005ff057290 */ /* 0x000fe200087fe4ff */
[----:B------:R1:W-:Y:S02]  /*0180*/  UTMACCTL.PF [UR12] ;  /* 0x000000000c0079b9 */ /* 0x0003e40008040000 */
[----:B------:R1:W-:Y:S02]  /*0190*/  UTMACCTL.PF [UR10] ;  /* 0x000000000a0079b9 */ /* 0x0003e40008040000 */
[----:B------:R1:W-:Y:S02]  /*01a0*/  UTMACCTL.PF [UR8] ;  /* 0x00000000080079b9 */ /* 0x0003e40008040000 */
[----:B------:R1:W-:Y:S02]  /*01b0*/  UTMACCTL.PF [UR6] ;  /* 0x00000000060079b9 */ /* 0x0003e40008040000 */
[----:B------:R1:W-:Y:S02]  /*01c0*/  UTMACCTL.PF [UR4] ;  /* 0x00000000040079b9 */ /* 0x0003e40008040000 */
[----:B-1----:R-:W-:Y:S01]  /*01d0*/  NOP ;  /* 0x0000000000007918 */ /* 0x002fe20000000000 */
.L_x_4:
[----:B------:R-:W-:Y:S05]  /*01e0*/  BSYNC.RECONVERGENT B0 ;  /* 0x0000000000007941 */ /* 0x000fea0003800200 */
.L_x_3:
[----:B------:R-:W-:Y:S05]  /*01f0*/  BRA `(.L_x_2) ;  /* 0x0000000400507947 */ /* 0x000fea0003800000 */
.L_x_1:
[----:B------:R-:W-:Y:S01]  /*0200*/  ELECT P0, URZ, PT ;  /* 0x0000000000ff782f */ /* 0x000fe20003800000 */
[----:B------:R-:W-:-:S12]  /*0210*/  BSSY.RECONVERGENT B0, `(.L_x_5) ;  /* 0x0000023000007945 */ /* 0x000fd80003800200 */
[----:B------:R-:W-:Y:S05]  /*0220*/  @!P0 BRA `(.L_x_6) ;  /* 0x0000000000848947 */ /* 0x000fea0003800000 */
[----:B------:R-:W1:Y:S01]  /*0230*/  S2UR UR5, SR_CgaCtaId ;  /* 0x00000000000579c3 */ /* 0x000e620000008800 */
[----:B------:R-:W-:Y:S01]  /*0240*/  UMOV UR7, 0x400 ;  /* 0x0000040000077882 */ /* 0x000fe20000000000 */
[----:B------:R-:W-:Y:S01]  /*0250*/  UMOV UR6, 0x1 ;  /* 0x0000000100067882 */ /* 0x000fe20000000000 */
[----:B------:R-:W-:Y:S02]  /*0260*/  UMOV UR4, 0x20 ;  /* 0x0000002000047882 */ /* 0x000fe40000000000 */
[----:B------:R-:W-:-:S04]  /*0270*/  UIADD3 UR8, UPT, UPT, -UR4, 0x100000, URZ ;  /* 0x0010000004087890 */ /* 0x000fc8000fffe1ff */
[----:B------:R-:W-:Y:S02]  /*0280*/  USHF.L.U32 UR9, UR8, 0xb, URZ ;  /* 0x0000000b08097899 */ /* 0x000fe400080006ff */
[----:B------:R-:W-:Y:S01]  /*0290*/  USHF.L.U32 UR8, UR8, 0x1, URZ ;  /* 0x0000000108087899 */ /* 0x000fe200080006ff */
[----:B------:R-:W-:Y:S02]  /*02a0*/  UMOV UR4, 0x80 ;  /* 0x0000008000047882 */ /* 0x000fe40000000000 */
[----:B------:R-:W-:-:S04]  /*02b0*/  UIADD3 UR10, UPT, UPT, -UR4, 0x100000, URZ ;  /* 0x00100000040a7890 */ /* 0x000fc8000fffe1ff */
[----:B------:R-:W-:Y:S02]  /*02c0*/  USHF.L.U32 UR11, UR10, 0xb, URZ ;  /* 0x0000000b0a0b7899 */ /* 0x000fe400080006ff */
[----:B------:R-:W-:Y:S02]  /*02d0*/  USHF.L.U32 UR10, UR10, 0x1, URZ ;  /* 0x000000010a0a7899 */ /* 0x000fe400080006ff */
[----:B-1----:R-:W-:Y:S02]  /*02e0*/  ULEA UR5, UR5, UR7, 0x18 ;  /* 0x0000000705057291 */ /* 0x002fe4000f8ec0ff */
[----:B------:R-:W-:-:S04]  /*02f0*/  UIADD3 UR6, UPT, UPT, -UR6, 0x100000, URZ ;  /* 0x0010000006067890 */ /* 0x000fc8000fffe1ff */
[----:B------:R-:W-:Y:S02]  /*0300*/  USHF.L.U32 UR7, UR6, 0xb, URZ ;  /* 0x0000000b06077899 */ /* 0x000fe400080006ff */
[----:B------:R-:W-:Y:S01]  /*0310*/  USHF.L.U32 UR6, UR6, 0x1, URZ ;  /* 0x0000000106067899 */ /* 0x000fe200080006ff */
[----:B------:R-:W1:Y:S11]  /*0320*/  FENCE.VIEW.ASYNC.S ;  /* 0x00000000000073c6 */ /* 0x000e760000000000 */
[----:B-1----:R1:W2:Y:S01]  /*0330*/  SYNCS.EXCH.64 URZ, [UR5+0x31800], UR6 ;  /* 0x0318000605ff75b2 */ /* 0x0022a20008000100 */
[----:B------:R1:W3:Y:S01]  /*0340*/  SYNCS.EXCH.64 URZ, [UR5+0x31820], UR6 ;  /* 0x0318200605ff75b2 */ /* 0x0002e20008000100 */
[----:B------:R1:W4:Y:S01]  /*0350*/  SYNCS.EXCH.64 URZ, [UR5+0x31840], UR8 ;  /* 0x0318400805ff75b2 */ /* 0x0003220008000100 */
[----:B------:R1:W5:Y:S01]  /*0360*/  SYNCS.EXCH.64 URZ, [UR5+0x31808], UR6 ;  /* 0x0318080605ff75b2 */ /* 0x0003620008000100 */
[----:B------:R1:W1:Y:S01]  /*0370*/  SYNCS.EXCH.64 URZ, [UR5+0x31828], UR6 ;  /* 0x0318280605ff75b2 */ /* 0x0002620008000100 */
        /* <DEDUP_REMOVED lines=11> */
[----:B------:R-:W-:Y:S01]  /*0430*/  NOP ;  /* 0x0000000000007918 */ /* 0x000fe20000000000 */
.L_x_6:
[----:B-1----:R-:W-:Y:S05]  /*0440*/  BSYNC.RECONVERGENT B0 ;  /* 0x0000000000007941 */ /* 0x002fea0003800200 */
.L_x_5:
[----:B------:R-:W-:Y:S05]  /*0450*/  BRA `(.L_x_2) ;  /* 0x0000000000b87947 */ /* 0x000fea0003800000 */
.L_x_0:
[----:B------:R-:W1:Y:S01]  /*0460*/  S2UR UR6, SR_CgaCtaId ;  /* 0x00000000000679c3 */ /* 0x000e620000008800 */
[----:B------:R-:W-:Y:S01]  /*0470*/  NOP ;  /* 0x0000000000007918 */ /* 0x000fe20000000000 */
[----:B------:R-:W-:Y:S01]  /*0480*/  UMOV UR4, 0x40 ;  /* 0x0000004000047882 */ /* 0x000fe20000000000 */
[----:B------:R-:W-:Y:S01]  /*0490*/  UMOV UR5, 0x400 ;  /* 0x0000040000057882 */ /* 0x000fe20000000000 */
[----:B-1----:R-:W-:Y:S02]  /*04a0*/  ULEA UR4, UR6, UR4, 0x18 ;  /* 0x0000000406047291 */ /* 0x002fe4000f8ec0ff */
[----:B------:R-:W-:-:S07]  /*04b0*/  ULEA UR5, UR6, UR5, 0x18 ;  /* 0x0000000506057291 */ /* 0x000fce000f8ec0ff */
[----:B------:R-:W1:Y:S02]  /*04c0*/  LDS.U8 R0, [UR4] ;  /* 0x00000004ff007984 */ /* 0x000e640008000000 */
[----:B-1----:R-:W-:-:S13]  /*04d0*/  ISETP.NE.AND P0, PT, R0, RZ, PT ;  /* 0x000000ff0000720c */ /* 0x002fda0003f05270 */
[----:B------:R-:W-:Y:S05]  /*04e0*/  @P0 BRA `(.L_x_7) ;  /* 0x00000000007c0947 */ /* 0x000fea0003800000 */
[----:B------:R-:W-:-:S13]  /*04f0*/  ELECT P0, URZ, PT ;  /* 0x0000000000ff782f */ /* 0x000fda0003800000 */
[----:B------:R-:W-:Y:S05]  /*0500*/  @!P0 BRA `(.L_x_8) ;  /* 0x0000000000848947 */ /* 0x000fea0003800000 */
[----:B------:R-:W-:Y:S01]  /*0510*/  UMOV UR4, 0x10 ;  /* 0x0000001000047882 */ /* 0x000fe20000000000 */
[----:B------:R-:W-:-:S04]  /*0520*/  IMAD.MOV.U32 R2, RZ, RZ, 0xffff ;  /* 0x0000ffffff027424 */ /* 0x000fc800078e00ff */
[----:B------:R-:W-:Y:S04]  /*0530*/  DEPBAR.LE SB1, 0x36 ;  /* 0x00009d800000791a */ /* 0x000fe80000000000 */
[----:B------:R-:W1:Y:S02]  /*0540*/  UTCATOMSWS.FIND_AND_SET.ALIGN UP0, UR4, UR4 ;  /* 0x00000004000475e3 */ /* 0x000e640008000800 */
[----:B-1----:R-:W-:Y:S01]  /*0550*/  PLOP3.LUT P0, PT, PT, PT, UP0, 0x80, 0x8 ;  /* 0x000000000008781c */ /* 0x002fe20003f0f008 */
[----:B------:R-:W-:-:S03]  /*0560*/  IMAD.U32 R7, RZ, RZ, UR4 ;  /* 0x00000004ff077e24 */ /* 0x000fc6000f8e00ff */
[----:B------:R-:W-:-:S04]  /*0570*/  SEL R0, RZ, 0xffffffff, !P0 ;  /* 0xffffffffff007807 */ /* 0x000fc80004000000 */
[----:B------:R-:W-:Y:S01]  /*0580*/  ISETP.NE.AND P0, PT, R0, RZ, PT ;  /* 0x000000ff0000720c */ /* 0x000fe20003f05270 */
[----:B------:R-:W-:-:S12]  /*0590*/  IMAD.MOV.U32 R0, RZ, RZ, 0x1 ;  /* 0x00000001ff007424 */ /* 0x000fd800078e00ff */
[----:B------:R-:W-:Y:S05]  /*05a0*/  @P0 BRA `(.L_x_9) ;  /* 0x0000000000240947 */ /* 0x000fea0003800000 */
.L_x_10:
[----:B------:R-:W-:Y:S05]  /*05b0*/  NANOSLEEP 0x64 ;  /* 0x000000640000795d */ /* 0x000fea0003800000 */
[----:B------:R-:W-:-:S05]  /*05c0*/  UMOV UR4, 0x10 ;  /* 0x0000001000047882 */ /* 0x000fca0000000000 */
[----:B------:R-:W-:Y:S04]  /*05d0*/  DEPBAR.LE SB1, 0x36 ;  /* 0x00009d800000791a */ /* 0x000fe80000000000 */
[----:B------:R-:W1:Y:S02]  /*05e0*/  UTCATOMSWS.FIND_AND_SET.ALIGN UP0, UR4, UR4 ;  /* 0x00000004000475e3 */ /* 0x000e640008000800 */
[----:B-1----:R-:W-:Y:S01]  /*05f0*/  PLOP3.LUT P0, PT, PT, PT, UP0, 0x80, 0x8 ;  /* 0x000000000008781c */ /* 0x002fe20003f0f008 */
[----:B------:R-:W-:-:S03]  /*0600*/  IMAD.U32 R7, RZ, RZ, UR4 ;  /* 0x00000004ff077e24 */ /* 0x000fc6000f8e00ff */
[----:B------:R-:W-:-:S04]  /*0610*/  SEL R4, RZ, 0xffffffff, !P0 ;  /* 0xffffffffff047807 */ /* 0x000fc80004000000 */
[----:B------:R-:W-:-:S13]  /*0620*/  ISETP.NE.AND P0, PT, R4, RZ, PT ;  /* 0x000000ff0400720c */ /* 0x000fda0003f05270 */
[----:B------:R-:W-:Y:S05]  /*0630*/  @!P0 BRA `(.L_x_10) ;  /* 0xfffffffc00dc8947 */ /* 0x000fea000383ffff */
.L_x_9:
[C---:B------:R-:W-:Y:S01]  /*0640*/  VIADD R5, R7.reuse, 0x10 ;  /* 0x0000001007057836 */ /* 0x040fe20000000000 */
[----:B------:R-:W-:Y:S01]  /*0650*/  UMOV UR4, 0x50 ;  /* 0x0000005000047882 */ /* 0x000fe20000000000 */
[----:B------:R-:W-:Y:S01]  /*0660*/  SHF.L.U32 R2, R2, R7, RZ ;  /* 0x0000000702027219 */ /* 0x000fe200000006ff */
[----:B------:R-:W-:Y:S01]  /*0670*/  ULEA UR4, UR6, UR4, 0x18 ;  /* 0x0000000406047291 */ /* 0x000fe2000f8ec0ff */
[----:B------:R-:W-:Y:S01]  /*0680*/  IMAD.SHL.U32 R7, R7, 0x20, RZ ;  /* 0x0000002007077824 */ /* 0x000fe200078e00ff */
[----:B------:R-:W-:-:S04]  /*0690*/  SHF.L.U32 R5, R0, R5, RZ ;  /* 0x0000000500057219 */ /* 0x000fc800000006ff */
[----:B------:R-:W-:-:S05]  /*06a0*/  LOP3.LUT R2, R5, R2, RZ, 0xfc, !PT ;  /* 0x0000000205027212 */ /* 0x000fca00078efcff */
[----:B------:R1:W-:Y:S04]  /*06b0*/  ATOMS.OR RZ, [UR4], R2 ;  /* 0x00000002ffff798c */ /* 0x0003e8000b000004 */
[----:B------:R1:W-:Y:S01]  /*06c0*/  STS [UR5+0x31880], R7 ;  /* 0x03188007ff007988 */ /* 0x0003e20008000805 */
[----:B------:R-:W-:Y:S05]  /*06d0*/  BRA `(.L_x_8) ;  /* 0x0000000000107947 */ /* 0x000fea0003800000 */
.L_x_7:
[----:B------:R-:W-:Y:S02]  /*06e0*/  MOV R0, 0xffffffff ;  /* 0xffffffff00007802 */ /* 0x000fe40000000f00 */
[----:B------:R-:W-:-:S03]  /*06f0*/  MOV R4, 0x720 ;  /* 0x0000072000047802 */ /* 0x000fc60000000f00 */
[----:B------:R1:W-:Y:S04]  /*0700*/  STS [UR5+0x31880], R0 ;  /* 0x03188000ff007988 */ /* 0x0003e80008000805 */
[----:B-1----:R-:W-:Y:S05]  /*0710*/  CALL.REL.NOINC `($__internal_1_$__cuda_sm10x_tcgen05_guardrail_trap_phase_invalid_during_alloc) ;  /* 0x0000005000b47944 */ /* 0x002fea0003c00000 */
.L_x_8:
[----:B------:R-:W-:Y:S05]  /*0720*/  WARPSYNC.ALL ;  /* 0x0000000000007948 */ /* 0x000fea0003800000 */
[----:B------:R-:W-:Y:S01]  /*0730*/  NOP ;  /* 0x0000000000007918 */ /* 0x000fe20000000000 */
.L_x_2:
[----:B------:R-:W1:Y:S01]  /*0740*/  LDC R0, c[0x0][0x388] ;  /* 0x0000e200ff007b82 */ /* 0x000e620000000800 */
[----:B------:R-:W5:Y:S07]  /*0750*/  S2R R21, SR_LANEID ;  /* 0x0000000000157919 */ /* 0x000f6e0000000000 */
[----:B--2345:R-:W-:Y:S01]  /*0760*/  BAR.SYNC.DEFER_BLOCKING 0x0 ;  /* 0x0000000000007b1d */ /* 0x03cfe20000010000 */
[----:B------:R-:W-:Y:S01]  /*0770*/  ISETP.NE.AND P0, PT, R3, RZ, PT ;  /* 0x000000ff0300720c */ /* 0x000fe20003f05270 */
[----:B-1----:R-:W-:-:S05]  /*0780*/  VIADD R0, R0, 0x7f ;  /* 0x0000007f00007836 */ /* 0x002fca0000000000 */
[----:B------:R-:W-:-:S05]  /*0790*/  SHF.R.U32.HI R31, RZ, 0x7, R0 ;  /* 0x00000007ff1f7819 */ /* 0x000fca0000011600 */
[----:B------:R-:W-:Y:S02]  /*07a0*/  IMAD.SHL.U32 R22, R31, 0x20, RZ ;  /* 0x000000201f167824 */ /* 0x000fe400078e00ff */
[----:B------:R-:W-:Y:S05]  /*07b0*/  @!P0 BRA `(.L_x_11) ;  /* 0x0000001000588947 */ /* 0x000fea0003800000 */
[----:B------:R-:W-:Y:S01]  /*07c0*/  ISETP.NE.AND P0, PT, R3, 0x1, PT ;  /* 0x000000010300780c */ /* 0x000fe20003f05270 */
[----:B------:R-:W1:-:S12]  /*07d0*/  S2UR UR5, SR_CgaCtaId ;  /* 0x00000000000579c3 */ /* 0x000e580000008800 */
[----:B------:R-:W-:Y:S05]  /*07e0*/  @!P0 BRA `(.L_x_12) ;  /* 0x0000000400988947 */ /* 0x000fea0003800000 */
[----:B------:R-:W-:-:S13]  /*07f0*/  ISETP.NE.AND P0, PT, R3, 0x2, PT ;  /* 0x000000020300780c */ /* 0x000fda0003f05270 */
[----:B------:R-:W-:Y:S05]  /*0800*/  @P0 BRA `(.L_x_13) ;  /* 0x0000002800ec0947 */ /* 0x000fea0003800000 */
[----:B------:R-:W2:Y:S02]  /*0810*/  S2UR UR4, SR_CTAID.X ;  /* 0x00000000000479c3 */ /* 0x000ea40000002500 */
[----:B--2---:R-:W-:-:S13]  /*0820*/  ISETP.LE.U32.AND P0, PT, R22, UR4, PT ;  /* 0x0000000416007c0c */ /* 0x004fda000bf03070 */
[----:B-1----:R-:W-:Y:S05]  /*0830*/  @P0 EXIT ;  /* 0x000000000000094d */ /* 0x002fea0003800000 */
[----:B------:R-:W-:Y:S01]  /*0840*/  ULOP3.LUT UR4, URZ, UR4, URZ, 0x33, !UPT ;  /* 0x00000004ff047292 */ /* 0x000fe2000f8e33ff */
[----:B------:R-:W-:Y:S01]  /*0850*/  SHF.R.U32.HI R20, RZ, 0x3, R21 ;  /* 0x00000003ff147819 */ /* 0x000fe20000011615 */
[----:B------:R-:W-:Y:S02]  /*0860*/  HFMA2 R16, -RZ, RZ, 0, 0 ;  /* 0x00000000ff107431 */ /* 0x000fe400000001ff */
[----:B------:R-:W-:Y:S01]  /*0870*/  IMAD.MOV.U32 R15, RZ, RZ, RZ ;  /* 0x000000ffff0f7224 */ /* 0x000fe200078e00ff */
[----:B------:R-:W-:Y:S01]  /*0880*/  UMOV UR5, URZ ;  /* 0x000000ff00057c82 */ /* 0x000fe20008000000 */
[----:B------:R-:W-:Y:S01]  /*0890*/  LOP3.LUT R18, R20, 0x2, RZ, 0x3c, !PT ;  /* 0x0000000214127812 */ /* 0x000fe200078e3cff */
[----:B------:R-:W-:Y:S01]  /*08a0*/  VIADD R25, R22, UR4 ;  /* 0x0000000416197c36 */ /* 0x000fe20008000000 */
[C---:B------:R-:W-:Y:S01]  /*08b0*/  LOP3.LUT R4, R20.reuse, 0x3, RZ, 0x3c, !PT ;  /* 0x0000000314047812 */ /* 0x040fe200078e3cff */
[C---:B------:R-:W-:Y:S01]  /*08c0*/  IMAD.SHL.U32 R0, R20.reuse, 0x20, RZ ;  /* 0x0000002014007824 */ /* 0x040fe200078e00ff */
[----:B------:R-:W-:Y:S01]  /*08d0*/  LOP3.LUT R6, R20, 0x1, RZ, 0x3c, !PT ;  /* 0x0000000114067812 */ /* 0x000fe200078e3cff */
[C---:B------:R-:W-:Y:S01]  /*08e0*/  IMAD R20, R21.reuse, 0x4, R20 ;  /* 0x0000000415147824 */ /* 0x040fe200078e0214 */
[----:B------:R-:W-:Y:S01]  /*08f0*/  SHF.R.U32.HI R25, RZ, 0x2, R25 ;  /* 0x00000002ff197819 */ /* 0x000fe20000011619 */
[C---:B------:R-:W-:Y:S01]  /*0900*/  IMAD.IADD R24, R0.reuse, 0x1, R21 ;  /* 0x0000000100187824 */ /* 0x040fe200078e0215 */
[C---:B------:R-:W-:Y:S01]  /*0910*/  LOP3.LUT R2, R0.reuse, 0x20, RZ, 0x3c, !PT ;  /* 0x0000002000027812 */ /* 0x040fe200078e3cff */
[----:B------:R-:W-:Y:S01]  /*0920*/  IMAD R18, R21, 0x4, R18 ;  /* 0x0000000415127824 */ /* 0x000fe200078e0212 */
[C---:B------:R-:W-:Y:S01]  /*0930*/  LOP3.LUT R22, R0.reuse, 0x40, RZ, 0x3c, !PT ;  /* 0x0000004000167812 */ /* 0x040fe200078e3cff */
[----:B------:R-:W-:Y:S01]  /*0940*/  IMAD.HI.U32 R25, R25, 0x3a83a83b, RZ ;  /* 0x3a83a83b19197827 */ /* 0x000fe200078e00ff */
[----:B------:R-:W-:-:S02]  /*0950*/  LOP3.LUT R0, R0, 0x60, RZ, 0x3c, !PT ;  /* 0x0000006000007812 */ /* 0x000fc400078e3cff */
[C---:B------:R-:W-:Y:S01]  /*0960*/  LEA R19, R21.reuse, R6, 0x2 ;  /* 0x0000000615137211 */ /* 0x040fe200078e10ff */
[----:B------:R-:W-:Y:S01]  /*0970*/  IMAD R17, R21, 0x4, R4 ;  /* 0x0000000415117824 */ /* 0x000fe200078e0204 */
[----:B------:R-:W-:Y:S01]  /*0980*/  IADD3 R23, PT, PT, R2, R21, RZ ;  /* 0x0000001502177210 */ /* 0x000fe20007ffe0ff */
[----:B------:R-:W-:Y:S01]  /*0990*/  IMAD.IADD R22, R22, 0x1, R21 ;  /* 0x0000000116167824 */ /* 0x000fe200078e0215 */
[----:B------:R-:W-:Y:S01]  /*09a0*/  SHF.R.U32.HI R25, RZ, 0x3, R25 ;  /* 0x00000003ff197819 */ /* 0x000fe20000011619 */
[----:B------:R-:W-:-:S07]  /*09b0*/  IMAD.IADD R21, R0, 0x1, R21 ;  /* 0x0000000100157824 */ /* 0x000fce00078e0215 */
.L_x_17:
[----:B-1----:R-:W1:Y:S01]  /*09c0*/  S2R R0, SR_CgaCtaId ;  /* 0x0000000000007919 */ /* 0x002e620000008800 */
[----:B------:R-:W-:Y:S01]  /*09d0*/  MOV R3, 0x400 ;  /* 0x0000040000037802 */ /* 0x000fe20000000f00 */
[----:B------:R-:W-:-:S03]  /*09e0*/  UMOV UR4, URZ ;  /* 0x000000ff00047c82 */ /* 0x000fc60008000000 */
[----:B-1----:R-:W-:-:S07]  /*09f0*/  LEA R0, R0, R3, 0x18 ;  /* 0x0000000300007211 */ /* 0x002fce00078ec0ff */
.L_x_16:
[----:B-1----:R-:W-:Y:S01]  /*0a00*/  LEA R2, R15, R0, 0x3 ;  /* 0x000000000f027211 */ /* 0x002fe200078e18ff */
[----:B------:R-:W-:Y:S01]  /*0a10*/  ULOP3.LUT UP0, URZ, UR4, 0x3, URZ, 0xc0, !UPT ;  /* 0x0000000304ff7892 */ /* 0x000fe2000f80c0ff */
[----:B------:R-:W-:-:S04]  /*0a20*/  SHF.L.U32 R5, R16, 0x1f, RZ ;  /* 0x0000001f10057819 */ /* 0x000fc800000006ff */
[----:B------:R-:W1:Y:S02]  /*0a30*/  SYNCS.PHASECHK.TRANS64.TRYWAIT P0, [R2+URZ+0x31800], R5 ;  /* 0x03180005020075a7 */ /* 0x000e6400080011ff */
[----:B-1----:R-:W-:Y:S05]  /*0a40*/  @!P0 BRA `(.L_x_14) ;  /* 0x0000004400d48947 */ /* 0x002fea0003800000 */
.L_x_71:
[----:B------:R-:W-:Y:S05]  /*0a50*/  BRA.U UP0, `(.L_x_15) ;  /* 0x0000000100bc7547 */ /* 0x000fea000b800000 */
[C-C-:B------:R-:W-:Y:S02]  /*0a60*/  IMAD R26, R15.reuse, 0x200, R0.reuse ;  /* 0x000002000f1a7824 */ /* 0x140fe400078e0200 */
[----:B------:R-:W-:Y:S02]  /*0a70*/  IMAD R3, R15, 0x400, R0 ;  /* 0x000004000f037824 */ /* 0x000fe400078e0200 */
[--C-:B------:R-:W-:Y:S01]  /*0a80*/  IMAD R9, R24, 0x4, R26.reuse ;  /* 0x0000000418097824 */ /* 0x100fe200078e021a */
[-C--:B------:R-:W-:Y:S01]  /*0a90*/  LEA R8, R23, R26.reuse, 0x2 ;  /* 0x0000001a17087211 */ /* 0x080fe200078e10ff */
[--C-:B------:R-:W-:Y:S01]  /*0aa0*/  IMAD R29, R22, 0x4, R26.reuse ;  /* 0x00000004161d7824 */ /* 0x100fe200078e021a */
[-C--:B------:R-:W-:Y:S01]  /*0ab0*/  LEA R27, R21, R26.reuse, 0x2 ;  /* 0x0000001a151b7211 */ /* 0x080fe200078e10ff */
[--C-:B-1----:R-:W-:Y:S01]  /*0ac0*/  IMAD R5, R19, 0x4, R26.reuse ;  /* 0x0000000413057824 */ /* 0x102fe200078e021a */
[-C--:B------:R-:W-:Y:S01]  /*0ad0*/  LEA R6, R20, R26.reuse, 0x2 ;  /* 0x0000001a14067211 */ /* 0x080fe200078e10ff */
[----:B------:R-:W1:Y:S01]  /*0ae0*/  LDS R9, [R9+0x30000] ;  /* 0x0300000009097984 */ /* 0x000e620000000800 */
[----:B------:R-:W-:Y:S01]  /*0af0*/  LEA R4, R18, R26, 0x2 ;  /* 0x0000001a12047211 */ /* 0x000fe200078e10ff */
[----:B------:R-:W-:Y:S01]  /*0b00*/  IMAD R26, R17, 0x4, R26 ;  /* 0x00000004111a7824 */ /* 0x000fe200078e021a */
[-C--:B------:R-:W-:Y:S01]  /*0b10*/  LEA R14, R24, R3.reuse, 0x2 ;  /* 0x00000003180e7211 */ /* 0x080fe200078e10ff */
[----:B------:R-:W2:Y:S01]  /*0b20*/  LDS R8, [R8+0x30000] ;  /* 0x0300000008087984 */ /* 0x000ea20000000800 */
[--C-:B------:R-:W-:Y:S01]  /*0b30*/  IMAD R11, R23, 0x4, R3.reuse ;  /* 0x00000004170b7824 */ /* 0x100fe200078e0203 */
[----:B------:R-:W-:Y:S01]  /*0b40*/  LEA R10, R22, R3, 0x2 ;  /* 0x00000003160a7211 */ /* 0x000fe200078e10ff */
[----:B------:R-:W-:Y:S01]  /*0b50*/  IMAD R7, R21, 0x4, R3 ;  /* 0x0000000415077824 */ /* 0x000fe200078e0203 */
[----:B------:R-:W3:Y:S04]  /*0b60*/  LDS R29, [R29+0x30000] ;  /* 0x030000001d1d7984 */ /* 0x000ee80000000800 */
[----:B------:R-:W4:Y:S01]  /*0b70*/  LDS R27, [R27+0x30000] ;  /* 0x030000001b1b7984 */ /* 0x000f220000000800 */
[----:B------:R-:W-:-:S03]  /*0b80*/  NOP ;  /* 0x0000000000007918 */ /* 0x000fc60000000000 */
[----:B-1----:R1:W-:Y:S04]  /*0b90*/  STS [R6+0x30000], R9 ;  /* 0x0300000906007388 */ /* 0x0023e80000000800 */
[----:B--2---:R2:W-:Y:S04]  /*0ba0*/  STS [R5+0x30000], R8 ;  /* 0x0300000805007388 */ /* 0x0045e80000000800 */
[----:B---3--:R3:W-:Y:S04]  /*0bb0*/  STS [R4+0x30000], R29 ;  /* 0x0300001d04007388 */ /* 0x0087e80000000800 */
[----:B----4-:R-:W-:Y:S04]  /*0bc0*/  STS [R26+0x30000], R27 ;  /* 0x0300001b1a007388 */ /* 0x010fe80000000800 */
[----:B------:R-:W4:Y:S04]  /*0bd0*/  LDS R13, [R14+0x30800] ;  /* 0x030800000e0d7984 */ /* 0x000f280000000800 */
[----:B------:R-:W5:Y:S04]  /*0be0*/  LDS R12, [R11+0x30800] ;  /* 0x030800000b0c7984 */ /* 0x000f680000000800 */
[----:B------:R-:W5:Y:S01]  /*0bf0*/  LDS R9, [R10+0x30800] ;  /* 0x030800000a097984 */ /* 0x000f620000000800 */
[----:B-1----:R-:W-:-:S03]  /*0c00*/  LEA R6, R20, R3, 0x2 ;  /* 0x0000000314067211 */ /* 0x002fc600078e10ff */
[----:B------:R-:W1:Y:S01]  /*0c10*/  LDS R8, [R7+0x30800] ;  /* 0x0308000007087984 */ /* 0x000e620000000800 */
[----:B--2---:R-:W-:Y:S01]  /*0c20*/  IMAD R5, R19, 0x4, R3 ;  /* 0x0000000413057824 */ /* 0x004fe200078e0203 */
[----:B------:R-:W-:Y:S01]  /*0c30*/  NOP ;  /* 0x0000000000007918 */ /* 0x000fe20000000000 */
[-C--:B---3--:R-:W-:Y:S02]  /*0c40*/  LEA R4, R18, R3.reuse, 0x2 ;  /* 0x0000000312047211 */ /* 0x088fe400078e10ff */
[----:B------:R-:W-:Y:S01]  /*0c50*/  LEA R3, R17, R3, 0x2 ;  /* 0x0000000311037211 */ /* 0x000fe200078e10ff */
[----:B----4-:R-:W-:Y:S04]  /*0c60*/  STS [R6+0x30800], R13 ;  /* 0x0308000d06007388 */ /* 0x010fe80000000800 */
[----:B-----5:R-:W-:Y:S04]  /*0c70*/  STS [R5+0x30800], R12 ;  /* 0x0308000c05007388 */ /* 0x020fe80000000800 */
[----:B------:R-:W-:Y:S04]  /*0c80*/  STS [R4+0x30800], R9 ;  /* 0x0308000904007388 */ /* 0x000fe80000000800 */
[----:B-1----:R-:W-:Y:S04]  /*0c90*/  STS [R3+0x30800], R8 ;  /* 0x0308000803007388 */ /* 0x002fe80000000800 */
[----:B------:R-:W1:Y:S04]  /*0ca0*/  LDS R27, [R14+0x30a00] ;  /* 0x030a00000e1b7984 */ /* 0x000e680000000800 */
[----:B------:R-:W2:Y:S04]  /*0cb0*/  LDS R26, [R11+0x30a00] ;  /* 0x030a00000b1a7984 */ /* 0x000ea80000000800 */
[----:B------:R-:W3:Y:S04]  /*0cc0*/  LDS R29, [R10+0x30a00] ;  /* 0x030a00000a1d7984 */ /* 0x000ee80000000800 */
[----:B------:R-:W4:Y:S01]  /*0cd0*/  LDS R28, [R7+0x30a00] ;  /* 0x030a0000071c7984 */ /* 0x000f220000000800 */
[----:B------:R-:W-:-:S03]  /*0ce0*/  NOP ;  /* 0x0000000000007918 */ /* 0x000fc60000000000 */
[----:B-1----:R5:W-:Y:S04]  /*0cf0*/  STS [R6+0x30a00], R27 ;  /* 0x030a001b06007388 */ /* 0x002be80000000800 */
[----:B--2---:R5:W-:Y:S04]  /*0d00*/  STS [R5+0x30a00], R26 ;  /* 0x030a001a05007388 */ /* 0x004be80000000800 */
[----:B---3--:R5:W-:Y:S04]  /*0d10*/  STS [R4+0x30a00], R29 ;  /* 0x030a001d04007388 */ /* 0x008be80000000800 */
[----:B----4-:R5:W-:Y:S01]  /*0d20*/  STS [R3+0x30a00], R28 ;  /* 0x030a001c03007388 */ /* 0x010be20000000800 */
[----:B------:R1:W-:Y:S06]  /*0d30*/  MEMBAR.ALL.CTA ;  /* 0x0000000000007992 */ /* 0x0003ec0000008000 */
[----:B-1----:R-:W2:Y:S02]  /*0d40*/  FENCE.VIEW.ASYNC.S ;  /* 0x00000000000073c6 */ /* 0x002ea40000000000 */
.L_x_15:
[----:B-1----:R-:W-:Y:S01]  /*0d50*/  VIADD R2, R2, 0x31840 ;  /* 0x0003184002027836 */ /* 0x002fe20000000000 */
[C---:B------:R-:W-:Y:S01]  /*0d60*/  ISETP.NE.AND P0, PT, R15.reuse, 0x3, PT ;  /* 0x000000030f00780c */ /* 0x040fe20003f05270 */
[----:B------:R-:W-:Y:S01]  /*0d70*/  VIADD R15, R15, 0x1 ;  /* 0x000000010f0f7836 */ /* 0x000fe20000000000 */
[----:B------:R-:W-:Y:S02]  /*0d80*/  UIADD3 UR4, UPT, UPT, UR4, 0x1, URZ ;  /* 0x0000000104047890 */ /* 0x000fe4000fffe0ff */
[----:B------:R-:W-:Y:S02]  /*0d90*/  PRMT R2, RZ, 0x654, R2 ;  /* 0x00000654ff027816 */ /* 0x000fe40000000002 */
[----:B------:R-:W-:Y:S01]  /*0da0*/  SEL R15, R15, RZ, P0 ;  /* 0x000000ff0f0f7207 */ /* 0x000fe20000000000 */
[----:B------:R-:W-:Y:S01]  /*0db0*/  UISETP.NE.AND UP0, UPT, UR4, 0x10, UPT ;  /* 0x000000100400788c */ /* 0x000fe2000bf05270 */
[----:B--2---:R1:W-:Y:S02]  /*0dc0*/  SYNCS.ARRIVE.TRANS64.RED.A1T0 RZ, [R2+URZ], RZ ;  /* 0x000000ff02ff79a7 */ /* 0x0043e400081004ff */
[----:B------:R-:W-:-:S04]  /*0dd0*/  ISETP.NE.AND P0, PT, R15, RZ, PT ;  /* 0x000000ff0f00720c */ /* 0x000fc80003f05270 */
[----:B-----5:R-:W-:-:S04]  /*0de0*/  SEL R3, RZ, 0x1, P0 ;  /* 0x00000001ff037807 */ /* 0x020fc80000000000 */
[----:B------:R-:W-:Y:S01]  /*0df0*/  LOP3.LUT R16, R16, R3, RZ, 0x3c, !PT ;  /* 0x0000000310107212 */ /* 0x000fe200078e3cff */
[----:B------:R-:W-:Y:S06]  /*0e00*/  BRA.U UP0, `(.L_x_16) ;  /* 0xfffffff900fc7547 */ /* 0x000fec000b83ffff */
[----:B------:R-:W-:-:S13]  /*0e10*/  ISETP.NE.AND P0, PT, R25, UR5, PT ;  /* 0x0000000519007c0c */ /* 0x000fda000bf05270 */
[----:B------:R-:W-:Y:S05]  /*0e20*/  @!P0 EXIT ;  /* 0x000000000000894d */ /* 0x000fea0003800000 */
[----:B------:R-:W-:Y:S01]  /*0e30*/  UIADD3 UR5, UPT, UPT, UR5, 0x1, URZ ;  /* 0x0000000105057890 */ /* 0x000fe2000fffe0ff */
[----:B------:R-:W-:Y:S05]  /*0e40*/  BRA `(.L_x_17) ;  /* 0xfffffff800dc7947 */ /* 0x000fea000383ffff */
.L_x_12:
[----:B-1----:R-:W-:-:S09]  /*0e50*/  UISETP.NE.AND UP0, UPT, UR5, URZ, UPT ;  /* 0x000000ff0500728c */ /* 0x002fd2000bf05270 */
[----:B------:R-:W-:Y:S05]  /*0e60*/  BRA.U UP0, `(.L_x_13) ;  /* 0x0000002500547547 */ /* 0x000fea000b800000 */
[----:B------:R-:W1:Y:S01]  /*0e70*/  S2UR UR4, SR_CTAID.X ;  /* 0x00000000000479c3 */ /* 0x000e620000002500 */
[----:B------:R-:W-:Y:S02]  /*0e80*/  UMOV UR8, 0x400 ;  /* 0x0000040000087882 */ /* 0x000fe40000000000 */
[----:B------:R-:W-:-:S04]  /*0e90*/  ULEA UR8, UR5, UR8, 0x18 ;  /* 0x0000000805087291 */ /* 0x000fc8000f8ec0ff */
[----:B------:R-:W-:Y:S02]  /*0ea0*/  UIADD3 UR5, UPT, UPT, UR8, 0x14000, URZ ;  /* 0x0001400008057890 */ /* 0x000fe4000fffe0ff */
[----:B------:R-:W-:Y:S02]  /*0eb0*/  UIADD3 UR6, UPT, UPT, UR8, 0x4000, URZ ;  /* 0x0000400008067890 */ /* 0x000fe4000fffe0ff */
[----:B------:R-:W-:-:S04]  /*0ec0*/  USHF.R.U32.HI UR5, URZ, 0x4, UR5 ;  /* 0x00000004ff057899 */ /* 0x000fc80008011605 */
[----:B------:R-:W-:Y:S01]  /*0ed0*/  ULOP3.LUT UR5, UR5, 0x3fc0, URZ, 0xc0, !UPT ;  /* 0x00003fc005057892 */ /* 0x000fe2000f8ec0ff */
[----:B-1----:R-:W-:-:S13]  /*0ee0*/  ISETP.LE.U32.AND P0, PT, R22, UR4, PT ;  /* 0x0000000416007c0c */ /* 0x002fda000bf03070 */
[----:B------:R-:W-:Y:S05]  /*0ef0*/  @P0 EXIT ;  /* 0x000000000000094d */ /* 0x000fea0003800000 */
[----:B------:R-:W-:Y:S01]  /*0f00*/  ULOP3.LUT UR4, URZ, UR4, URZ, 0x33, !UPT ;  /* 0x00000004ff047292 */ /* 0x000fe2000f8e33ff */
[----:B------:R-:W-:Y:S01]  /*0f10*/  IMAD.U32 R8, RZ, RZ, UR5 ;  /* 0x00000005ff087e24 */ /* 0x000fe2000f8e00ff */
[----:B------:R-:W-:Y:S01]  /*0f20*/  USHF.R.U32.HI UR6, URZ, 0x4, UR6 ;  /* 0x00000004ff067899 */ /* 0x000fe20008011606 */
[C---:B------:R-:W-:Y:S01]  /*0f30*/  ISETP.GE.U32.AND P0, PT, R21.reuse, 0x4, PT ;  /* 0x000000041500780c */ /* 0x040fe20003f06070 */
[----:B------:R-:W-:Y:S01]  /*0f40*/  IMAD.MOV.U32 R4, RZ, RZ, RZ ;  /* 0x000000ffff047224 */ /* 0x000fe200078e00ff */
[----:B------:R-:W-:Y:S01]  /*0f50*/  UMOV UR18, URZ ;  /* 0x000000ff00127c82 */ /* 0x000fe20008000000 */
[----:B------:R-:W-:Y:S01]  /*0f60*/  VIADD R3, R22, UR4 ;  /* 0x0000000416037c36 */ /* 0x000fe20008000000 */
[----:B------:R-:W-:Y:S01]  /*0f70*/  ULOP3.LUT UR6, UR6, 0x3fc0, URZ, 0xc0, !UPT ;  /* 0x00003fc006067892 */ /* 0x000fe2000f8ec0ff */
[C---:B------:R-:W-:Y:S01]  /*0f80*/  IMAD R8, R21.reuse, 0x700, R8 ;  /* 0x0000070015087824 */ /* 0x040fe200078e0208 */
[----:B------:R-:W-:Y:S01]  /*0f90*/  UMOV UR15, URZ ;  /* 0x000000ff000f7c82 */ /* 0x000fe20008000000 */
[----:B------:R-:W-:Y:S01]  /*0fa0*/  UMOV UR7, 0x1c4 ;  /* 0x000001c400077882 */ /* 0x000fe20000000000 */
[----:B------:R-:W-:Y:S01]  /*0fb0*/  SHF.R.U32.HI R3, RZ, 0x2, R3 ;  /* 0x00000002ff037819 */ /* 0x000fe20000011603 */
[----:B------:R-:W-:Y:S01]  /*0fc0*/  UMOV UR4, 0x1c0 ;  /* 0x000001c000047882 */ /* 0x000fe20000000000 */
[----:B------:R-:W-:Y:S01]  /*0fd0*/  LEA R9, R21, UR6, 0xa ;  /* 0x0000000615097c11 */ /* 0x000fe2000f8e50ff */
[----:B------:R-:W-:Y:S01]  /*0fe0*/  UMOV UR6, 0x1c0 ;  /* 0x000001c000067882 */ /* 0x000fe20000000000 */
[----:B------:R-:W-:Y:S01]  /*0ff0*/  SEL R8, R8, RZ, !P0 ;  /* 0x000000ff08087207 */ /* 0x000fe20004000000 */
[----:B------:R-:W-:Y:S01]  /*1000*/  IMAD.HI.U32 R3, R3, 0x3a83a83b, RZ ;  /* 0x3a83a83b03037827 */ /* 0x000fe200078e00ff */
[----:B------:R-:W-:Y:S01]  /*1010*/  SEL R9, R9, RZ, !P0 ;  /* 0x000000ff09097207 */ /* 0x000fe20004000000 */
[----:B------:R-:W-:-:S03]  /*1020*/  UMOV UR5, 0x1c4 ;  /* 0x000001c400057882 */ /* 0x000fc60000000000 */
[----:B------:R-:W-:-:S07]  /*1030*/  SHF.R.U32.HI R3, RZ, 0x3, R3 ;  /* 0x00000003ff037819 */ /* 0x000fce0000011603 */
.L_x_24:
[----:B------:R-:W-:Y:S01]  /*1040*/  USHF.R.U32.HI UR10, URZ, 0x1, UR18 ;  /* 0x00000001ff0a7899 */ /* 0x000fe20008011612 */
[----:B------:R-:W-:Y:S01]  /*1050*/  HFMA2 R7, -RZ, RZ, 0, 5.9604644775390625e-08 ;  /* 0x00000001ff077431 */ /* 0x000fe200000001ff */
[----:B------:R-:W-:Y:S02]  /*1060*/  USHF.L.U32 UR9, UR18, 0x3, URZ ;  /* 0x0000000312097899 */ /* 0x000fe400080006ff */
[----:B------:R-:W-:Y:S02]  /*1070*/  ULOP3.LUT UR10, UR10, 0x1, URZ, 0xc, !UPT ;  /* 0x000000010a0a7892 */ /* 0x000fe4000f8e0cff */
[----:B------:R-:W-:Y:S02]  /*1080*/  ULOP3.LUT UR9, UR9, 0x8, URZ, 0xc0, !UPT ;  /* 0x0000000809097892 */ /* 0x000fe4000f8ec0ff */
[----:B------:R-:W-:Y:S02]  /*1090*/  USHF.L.U32 UR10, UR10, 0x1f, URZ ;  /* 0x0000001f0a0a7899 */ /* 0x000fe400080006ff */
[----:B------:R-:W-:-:S02]  /*10a0*/  ULOP3.LUT UR12, UR18, 0x1, URZ, 0xc0, !UPT ;  /* 0x00000001120c7892 */ /* 0x000fc4000f8ec0ff */
[----:B------:R-:W-:Y:S01]  /*10b0*/  MOV R0, UR9 ;  /* 0x0000000900007c02 */ /* 0x000fe20008000f00 */
[----:B------:R-:W-:Y:S01]  /*10c0*/  UIADD3 UR9, UPT, UPT, UR8, UR9, URZ ;  /* 0x0000000908097290 */ /* 0x000fe2000fffe0ff */
[----:B------:R-:W-:Y:S01]  /*10d0*/  MOV R5, UR10 ;  /* 0x0000000a00057c02 */ /* 0x000fe20008000f00 */
[----:B------:R-:W-:Y:S02]  /*10e0*/  UIMAD UR12, UR12, 0xe0, URZ ;  /* 0x000000e00c0c78a4 */ /* 0x000fe4000f8e02ff */
[----:B------:R-:W-:Y:S01]  /*10f0*/  UIADD3 UR11, UPT, UPT, UR9, 0x31860, URZ ;  /* 0x00031860090b7890 */ /* 0x000fe2000fffe0ff */
[----:B------:R-:W1:Y:S02]  /*1100*/  SYNCS.PHASECHK.TRANS64.TRYWAIT P0, [R0+UR8+0x31870], R5 ;  /* 0x03187005000075a7 */ /* 0x000e640008001108 */
[----:B-1----:R-:W-:Y:S09]  /*1110*/  @!P0 BRA `(.L_x_18) ;  /* 0x0000004000388947 */ /* 0x002ff20003800000 */
.L_x_73:
[----:B------:R-:W-:Y:S01]  /*1120*/  NOP ;  /* 0x0000000000007918 */ /* 0x000fe20000000000 */
[----:B------:R-:W-:Y:S01]  /*1130*/  UMOV UR17, 0xe ;  /* 0x0000000e00117882 */ /* 0x000fe20000000000 */
[----:B------:R-:W-:-:S05]  /*1140*/  UMOV UR16, 0xfffffff0 ;  /* 0xfffffff000107882 */ /* 0x000fca0000000000 */
.L_x_23:
[----:B------:R-:W-:Y:S01]  /*1150*/  ULEA UR13, UR15, UR8, 0x3 ;  /* 0x000000080f0d7291 */ /* 0x000fe2000f8e18ff */
[----:B-1----:R-:W-:Y:S01]  /*1160*/  SHF.L.U32 R11, R4, 0x1f, RZ ;  /* 0x0000001f040b7819 */ /* 0x002fe200000006ff */
[----:B------:R-:W-:Y:S01]  /*1170*/  UIADD3 UR14, UPT, UPT, UR16, 0x10, URZ ;  /* 0x00000010100e7890 */ /* 0x000fe2000fffe0ff */
[----:B------:R-:W-:Y:S03]  /*1180*/  MOV R0, UR15 ;  /* 0x0000000f00007c02 */ /* 0x000fe60008000f00 */
[----:B------:R-:W-:Y:S03]  /*1190*/  ULOP3.LUT UP0, UR14, UR14, 0x2, URZ, 0xc0, !UPT ;  /* 0x000000020e0e7892 */ /* 0x000fe6000f80c0ff */
[----:B------:R-:W1:Y:S02]  /*11a0*/  SYNCS.PHASECHK.TRANS64.TRYWAIT P0, [UR13+0x31840], R11 ;  /* 0x0318400bff0075a7 */ /* 0x000e64000800110d */
[----:B-12---:R-:W-:Y:S07]  /*11b0*/  @!P0 BRA `(.L_x_19) ;  /* 0x0000004000308947 */ /* 0x006fee0003800000 */
.L_x_75:
[----:B------:R-:W-:Y:S01]  /*11c0*/  NOP ;  /* 0x0000000000007918 */ /* 0x000fe20000000000 */
[----:B------:R-:W-:Y:S05]  /*11d0*/  BRA.U UP0, `(.L_x_20) ;  /* 0x0000000100487547 */ /* 0x000fea000b800000 */
[----:B------:R-:W-:Y:S02]  /*11e0*/  ULEA UR19, UR15, UR8, 0x9 ;  /* 0x000000080f137291 */ /* 0x000fe4000f8e48ff */
[----:B------:R-:W-:Y:S02]  /*11f0*/  ULEA UR9, UR15, UR8, 0xa ;  /* 0x000000080f097291 */ /* 0x000fe4000f8e50ff */
[----:B------:R-:W-:Y:S02]  /*1200*/  UIADD3 UR19, UPT, UPT, UR19, 0x30000, URZ ;  /* 0x0003000013137890 */ /* 0x000fe4000fffe0ff */
[----:B------:R-:W-:Y:S02]  /*1210*/  UIADD3 UR10, UPT, UPT, UR9, 0x30800, URZ ;  /* 0x00030800090a7890 */ /* 0x000fe4000fffe0ff */
[----:B------:R-:W-:Y:S02]  /*1220*/  UIADD3 UR9, UPT, UPT, UR9, 0x30a00, URZ ;  /* 0x00030a0009097890 */ /* 0x000fe4000fffe0ff */
[----:B------:R-:W-:Y:S02]  /*1230*/  USHF.R.U32.HI UR19, URZ, 0x4, UR19 ;  /* 0x00000004ff137899 */ /* 0x000fe40008011613 */
[----:B------:R-:W-:Y:S02]  /*1240*/  USHF.R.U32.HI UR10, URZ, 0x4, UR10 ;  /* 0x00000004ff0a7899 */ /* 0x000fe4000801160a */
[----:B------:R-:W-:Y:S02]  /*1250*/  USHF.R.U32.HI UR9, URZ, 0x4, UR9 ;  /* 0x00000004ff097899 */ /* 0x000fe40008011609 */
[----:B------:R-:W-:Y:S02]  /*1260*/  ULOP3.LUT UR20, UR19, 0x3fe0, URZ, 0xc0, !UPT ;  /* 0x00003fe013147892 */ /* 0x000fe4000f8ec0ff */
[----:B------:R-:W-:Y:S02]  /*1270*/  ULOP3.LUT UR22, UR10, 0x3fc0, URZ, 0xc0, !UPT ;  /* 0x00003fc00a167892 */ /* 0x000fe4000f8ec0ff */
[----:B------:R-:W-:Y:S01]  /*1280*/  ULOP3.LUT UR24, UR9, 0x3fe0, URZ, 0xc0, !UPT ;  /* 0x00003fe009187892 */ /* 0x000fe2000f8ec0ff */
[----:B------:R-:W-:Y:S01]  /*1290*/  UMOV UR21, 0x4008 ;  /* 0x0000400800157882 */ /* 0x000fe20000000000 */
[----:B------:R-:W-:Y:S01]  /*12a0*/  UMOV UR23, 0x4008 ;  /* 0x0000400800177882 */ /* 0x000fe20000000000 */
[----:B------:R-:W-:Y:S02]  /*12b0*/  UMOV UR25, 0x4008 ;  /* 0x0000400800197882 */ /* 0x000fe40000000000 */
[----:B------:R2:W-:Y:S02]  /*12c0*/  UTCCP.T.S.4x32dp128bit tmem[0x1c0], gdesc[UR20] ;  /* 0x0001c014ff0079e7 */ /* 0x0005e40009100000 */
[----:B------:R2:W-:Y:S02]  /*12d0*/  UTCCP.T.S.4x32dp128bit tmem[0x1c4], gdesc[UR22] ;  /* 0x0001c416ff0079e7 */ /* 0x0005e40009100000 */
[----:B------:R2:W-:Y:S01]  /*12e0*/  UTCCP.T.S.4x32dp128bit tmem[0x1c8], gdesc[UR24] ;  /* 0x0001c818ff0079e7 */ /* 0x0005e20009100000 */
[----:B------:R-:W-:Y:S02]  /*12f0*/  NOP ;  /* 0x0000000000007918 */ /* 0x000fe40000000000 */
.L_x_20:
[----:B------:R-:W-:Y:S01]  /*1300*/  UISETP.NE.AND UP0, UPT, UR15, 0x3, UPT ;  /* 0x000000030f00788c */ /* 0x000fe2000bf05270 */
[----:B------:R-:W-:Y:S01]  /*1310*/  SHFL.IDX PT, R5, R8, R0, 0x1f ;  /* 0x00001f0008057589 */ /* 0x000fe200000e0000 */
[----:B------:R-:W-:Y:S01]  /*1320*/  UIADD3 UR10, UPT, UPT, UR15, 0x1, URZ ;  /* 0x000000010f0a7890 */ /* 0x000fe2000fffe0ff */
[----:B------:R-:W-:Y:S03]  /*1330*/  NOP ;  /* 0x0000000000007918 */ /* 0x000fe60000000000 */
[----:B------:R-:W-:Y:S03]  /*1340*/  USEL UR10, UR10, URZ, UP0 ;  /* 0x000000ff0a0a7287 */ /* 0x000fe60008000000 */
[----:B-1----:R-:W1:Y:S01]  /*1350*/  SHFL.IDX PT, R2, R9, R0, 0x1f ;  /* 0x00001f0009027589 */ /* 0x002e6200000e0000 */
[----:B------:R-:W-:Y:S02]  /*1360*/  USHF.L.U32 UR15, UR14, 0x4, URZ ;  /* 0x000000040e0f7899 */ /* 0x000fe400080006ff */
[----:B------:R-:W-:Y:S02]  /*1370*/  ULEA UR9, UR10, UR8, 0x3 ;  /* 0x000000080a097291 */ /* 0x000fe4000f8e18ff */
[----:B------:R-:W-:Y:S01]  /*1380*/  ULEA UR14, UR14, 0x8b8, 0xd ;  /* 0x000008b80e0e7891 */ /* 0x000fe2000f8e68ff */
[----:B------:R-:W-:Y:S01]  /*1390*/  ISETP.NE.AND P0, PT, RZ, UR10, PT ;  /* 0x0000000aff007c0c */ /* 0x000fe2000bf05270 */
[----:B------:R-:W-:Y:S01]  /*13a0*/  UISETP.NE.AND UP0, UPT, UR16, -0x10, UPT ;  /* 0xfffffff01000788c */ /* 0x000fe2000bf05270 */
[----:B------:R-:W-:Y:S01]  /*13b0*/  IMAD.U32 R10, RZ, RZ, UR10 ;  /* 0x0000000aff0a7e24 */ /* 0x000fe2000f8e00ff */
[----:B------:R-:W-:Y:S02]  /*13c0*/  UPRMT UR15, UR15, 0x5410, UR14 ;  /* 0x000054100f0f7896 */ /* 0x000fe4000800000e */
[----:B------:R-:W-:Y:S01]  /*13d0*/  UIADD3 UR13, UPT, UPT, UR13, 0x31820, URZ ;  /* 0x000318200d0d7890 */ /* 0x000fe2000fffe0ff */
[----:B------:R-:W-:Y:S01]  /*13e0*/  UMOV UR14, URZ ;  /* 0x000000ff000e7c82 */ /* 0x000fe20008000000 */
[----:B--2---:R-:W-:Y:S01]  /*13f0*/  UMOV UR23, 0x40004040 ;  /* 0x4000404000177882 */ /* 0x004fe20000000000 */
[----:B------:R-:W-:Y:S01]  /*1400*/  UMOV UR21, 0x40004040 ;  /* 0x4000404000157882 */ /* 0x000fe20000000000 */
[----:B------:R-:W-:Y:S01]  /*1410*/  UMOV UR27, 0x40004040 ;  /* 0x40004040001b7882 */ /* 0x000fe20000000000 */
[----:B------:R-:W-:Y:S01]  /*1420*/  UMOV UR25, 0x40004040 ;  /* 0x4000404000197882 */ /* 0x000fe20000000000 */
[----:B------:R-:W-:Y:S01]  /*1430*/  UMOV UR31, 0x40004040 ;  /* 0x40004040001f7882 */ /* 0x000fe20000000000 */
[----:B------:R-:W-:Y:S01]  /*1440*/  UMOV UR29, 0x40004040 ;  /* 0x40004040001d7882 */ /* 0x000fe20000000000 */
[----:B------:R-:W-:Y:S01]  /*1450*/  UMOV UR35, 0x40004040 ;  /* 0x4000404000237882 */ /* 0x000fe20000000000 */
[----:B------:R-:W-:Y:S01]  /*1460*/  UMOV UR33, 0x40004040 ;  /* 0x4000404000217882 */ /* 0x000fe20000000000 */
[----:B-1----:R-:W-:Y:S02]  /*1470*/  R2UR UR22, R2 ;  /* 0x00000000021672ca */ /* 0x002fe400000e0000 */
[----:B------:R-:W-:Y:S02]  /*1480*/  R2UR UR20, R5 ;  /* 0x00000000051472ca */ /* 0x000fe400000e0000 */
[----:B------:R-:W-:Y:S04]  /*1490*/  SEL R5, RZ, 0x1, P0 ;  /* 0x00000001ff057807 */ /* 0x000fe80000000000 */
[----:B------:R-:W-:Y:S05]  /*14a0*/  LOP3.LUT R4, R4, R5, RZ, 0x3c, !PT ;  /* 0x0000000504047212 */ /* 0x000fea00078e3cff */
[----:B------:R-:W-:Y:S01]  /*14b0*/  UIADD3 UR26, UPT, UPT, UR22, 0x2, URZ ;  /* 0x00000002161a7890 */ /* 0x000fe2000fffe0ff */
[----:B------:R-:W-:Y:S01]  /*14c0*/  IMAD.U32 R13, R4, -0x80000000, RZ ;  /* 0x80000000040d7824 */ /* 0x000fe200078e00ff */
[----:B------:R-:W-:Y:S01]  /*14d0*/  UIADD3 UR24, UPT, UPT, UR20, 0x2, URZ ;  /* 0x0000000214187890 */ /* 0x000fe2000fffe0ff */
[----:B------:R1:W-:Y:S01]  /*14e0*/  UTCQMMA gdesc[UR22], gdesc[UR20], tmem[UR12], tmem[UR14], idesc[UR15], tmem[UR6], UP0 ;  /* 0x00060e1416007dea */ /* 0x0003e2000800030c */
[----:B------:R-:W-:Y:S02]  /*14f0*/  UIADD3 UR30, UPT, UPT, UR22, 0x4, URZ ;  /* 0x00000004161e7890 */ /* 0x000fe4000fffe0ff */
[----:B------:R-:W-:Y:S02]  /*1500*/  UIADD3 UR28, UPT, UPT, UR20, 0x4, URZ ;  /* 0x00000004141c7890 */ /* 0x000fe4000fffe0ff */
[----:B------:R-:W-:Y:S02]  /*1510*/  UIADD3 UR34, UPT, UPT, UR22, 0x6, URZ ;  /* 0x0000000616227890 */ /* 0x000fe4000fffe0ff */
[----:B------:R-:W-:Y:S01]  /*1520*/  UIADD3 UR32, UPT, UPT, UR20, 0x6, URZ ;  /* 0x0000000614207890 */ /* 0x000fe2000fffe0ff */
[----:B------:R1:W-:Y:S04]  /*1530*/  UTCQMMA gdesc[UR26], gdesc[UR24], tmem[UR12], tmem[UR14], idesc[UR15], tmem[UR6], UPT ;  /* 0x00060e181a007dea */ /* 0x0003e8000b80030c */
[----:B------:R1:W-:Y:S04]  /*1540*/  UTCQMMA gdesc[UR30], gdesc[UR28], tmem[UR12], tmem[UR14], idesc[UR15], tmem[UR6], UPT ;  /* 0x00060e1c1e007dea */ /* 0x0003e8000b80030c */
[----:B------:R1:W-:Y:S01]  /*1550*/  UTCQMMA gdesc[UR34], gdesc[UR32], tmem[UR12], tmem[UR14], idesc[UR15], tmem[UR6], UPT ;  /* 0x00060e2022007dea */ /* 0x0003e2000b80030c */
[----:B------:R1:W-:Y:S01]  /*1560*/  UTCBAR [UR13], URZ ;  /* 0x000000ff0d0073e9 */ /* 0x0003e200080000ff */
[----:B------:R-:W2:Y:S02]  /*1570*/  SYNCS.PHASECHK.TRANS64.TRYWAIT P0, [UR9+0x31840], R13 ;  /* 0x0318400dff0075a7 */ /* 0x000ea40008001109 */
[----:B-12---:R-:W-:Y:S05]  /*1580*/  @!P0 BRA `(.L_x_21) ;  /* 0x0000003c00588947 */ /* 0x006fea0003800000 */
.L_x_77:
[----:B------:R-:W-:Y:S01]  /*1590*/  ELECT P0, URZ, PT ;  /* 0x0000000000ff782f */ /* 0x000fe20003800000 */
[----:B------:R-:W-:Y:S01]  /*15a0*/  SHFL.IDX PT, R2, R9, R10, 0x1f ;  /* 0x00001f0a09027589 */ /* 0x000fe200000e0000 */
[----:B------:R-:W-:Y:S02]  /*15b0*/  UIADD3 UR9, UPT, UPT, UR9, 0x31820, URZ ;  /* 0x0003182009097890 */ /* 0x000fe4000fffe0ff */
[----:B------:R-:W-:Y:S05]  /*15c0*/  UISETP.NE.AND UP0, UPT, UR16, -0x2, UPT ;  /* 0xfffffffe1000788c */ /* 0x000fea000bf05270 */
[----:B-1----:R-:W1:Y:S01]  /*15d0*/  SHFL.IDX PT, R0, R8, R10, 0x1f ;  /* 0x00001f0a08007589 */ /* 0x002e6200000e0000 */
[----:B------:R-:W-:Y:S01]  /*15e0*/  NOP ;  /* 0x0000000000007918 */ /* 0x000fe20000000000 */
[----:B------:R-:W-:Y:S02]  /*15f0*/  NOP ;  /* 0x0000000000007918 */ /* 0x000fe40000000000 */
[C---:B------:R-:W-:Y:S01]  /*1600*/  @P0 IMAD.SHL.U32 R5, R7.reuse, 0x2000, RZ ;  /* 0x0000200007050824 */ /* 0x040fe200078e00ff */
[----:B------:R-:W-:Y:S01]  /*1610*/  UMOV UR21, 0x40004040 ;  /* 0x4000404000157882 */ /* 0x000fe20000000000 */
[----:B------:R-:W-:Y:S01]  /*1620*/  @P0 IMAD.SHL.U32 R6, R7, 0x10, RZ ;  /* 0x0000001007060824 */ /* 0x000fe200078e00ff */
[----:B------:R-:W-:Y:S01]  /*1630*/  UMOV UR15, 0x40004040 ;  /* 0x40004040000f7882 */ /* 0x000fe20000000000 */
[----:B------:R-:W-:Y:S01]  /*1640*/  UMOV UR27, 0x40004040 ;  /* 0x40004040001b7882 */ /* 0x000fe20000000000 */
[----:B------:R-:W-:Y:S01]  /*1650*/  @P0 LOP3.LUT R5, R5, 0x6000, RZ, 0xc0, !PT ;  /* 0x0000600005050812 */ /* 0x000fe200078ec0ff */
[----:B------:R-:W-:Y:S01]  /*1660*/  UMOV UR25, 0x40004040 ;  /* 0x4000404000197882 */ /* 0x000fe20000000000 */
[----:B------:R-:W-:Y:S01]  /*1670*/  @P0 LOP3.LUT R6, R6, 0x30, RZ, 0xc0, !PT ;  /* 0x0000003006060812 */ /* 0x000fe200078ec0ff */
[----:B------:R-:W-:Y:S01]  /*1680*/  UMOV UR31, 0x40004040 ;  /* 0x40004040001f7882 */ /* 0x000fe20000000000 */
[----:B------:R-:W-:Y:S01]  /*1690*/  @P0 LOP3.LUT R5, R5, 0x8b8, RZ, 0xfc, !PT ;  /* 0x000008b805050812 */ /* 0x000fe200078efcff */
[----:B------:R-:W-:Y:S01]  /*16a0*/  UMOV UR29, 0x40004040 ;  /* 0x40004040001d7882 */ /* 0x000fe20000000000 */
[----:B------:R-:W-:Y:S01]  /*16b0*/  UMOV UR35, 0x40004040 ;  /* 0x4000404000237882 */ /* 0x000fe20000000000 */
[----:B------:R-:W-:Y:S01]  /*16c0*/  UMOV UR33, 0x40004040 ;  /* 0x4000404000217882 */ /* 0x000fe20000000000 */
[----:B------:R-:W-:Y:S02]  /*16d0*/  @P0 PRMT R5, R6, 0x5410, R5 ;  /* 0x0000541006050816 */ /* 0x000fe40000000005 */
[----:B-1----:R-:W-:Y:S01]  /*16e0*/  R2UR UR14, R0 ;  /* 0x00000000000e72ca */ /* 0x002fe200000e0000 */
[----:B------:R-:W-:Y:S01]  /*16f0*/  @P0 IMAD.MOV.U32 R10, RZ, RZ, RZ ;  /* 0x000000ffff0a0224 */ /* 0x000fe200078e00ff */
[----:B------:R-:W-:Y:S02]  /*1700*/  @P0 R2UR UR13, R5 ;  /* 0x00000000050d02ca */ /* 0x000fe400000e0000 */
[----:B------:R-:W-:Y:S02]  /*1710*/  R2UR UR20, R2 ;  /* 0x00000000021472ca */ /* 0x000fe400000e0000 */
[----:B------:R-:W-:Y:S07]  /*1720*/  @P0 R2UR UR22, R10 ;  /* 0x000000000a1602ca */ /* 0x000fee00000e0000 */
[----:B------:R-:W-:Y:S02]  /*1730*/  UIADD3 UR24, UPT, UPT, UR14, 0x2, URZ ;  /* 0x000000020e187890 */ /* 0x000fe4000fffe0ff */
[----:B------:R-:W-:Y:S01]  /*1740*/  UIADD3 UR28, UPT, UPT, UR14, 0x4, URZ ;  /* 0x000000040e1c7890 */ /* 0x000fe2000fffe0ff */
[----:B------:R-:W-:Y:S01]  /*1750*/  IMAD.U32 R11, RZ, RZ, UR13 ;  /* 0x0000000dff0b7e24 */ /* 0x000fe2000f8e00ff */
[----:B------:R-:W-:Y:S02]  /*1760*/  UIADD3 UR26, UPT, UPT, UR20, 0x2, URZ ;  /* 0x00000002141a7890 */ /* 0x000fe4000fffe0ff */
[----:B------:R-:W-:Y:S02]  /*1770*/  UIADD3 UR30, UPT, UPT, UR20, 0x4, URZ ;  /* 0x00000004141e7890 */ /* 0x000fe4000fffe0ff */
[----:B------:R-:W-:Y:S01]  /*1780*/  @P0 R2UR UR23, R11 ;  /* 0x000000000b1702ca */ /* 0x000fe200000e0000 */
[----:B------:R-:W-:Y:S02]  /*1790*/  UIADD3 UR34, UPT, UPT, UR20, 0x6, URZ ;  /* 0x0000000614227890 */ /* 0x000fe4000fffe0ff */
[----:B------:R-:W-:Y:S10]  /*17a0*/  UIADD3 UR32, UPT, UPT, UR14, 0x6, URZ ;  /* 0x000000060e207890 */ /* 0x000ff4000fffe0ff */
[----:B------:R1:W-:Y:S01]  /*17b0*/  UTCQMMA gdesc[UR20], gdesc[UR14], tmem[UR12], tmem[UR22], idesc[UR23], tmem[UR4], UPT ;  /* 0x0004160e14007dea */ /* 0x0003e2000b80030c */
[----:B------:R1:W-:Y:S01]  /*17c0*/  UTCQMMA gdesc[UR26], gdesc[UR24], tmem[UR12], tmem[UR22], idesc[UR23], tmem[UR4], UPT ;  /* 0x000416181a007dea */ /* 0x0003e2000b80030c */
[----:B------:R1:W-:Y:S01]  /*17d0*/  UTCQMMA gdesc[UR30], gdesc[UR28], tmem[UR12], tmem[UR22], idesc[UR23], tmem[UR4], UPT ;  /* 0x0004161c1e007dea */ /* 0x0003e2000b80030c */
[----:B------:R1:W-:Y:S01]  /*17e0*/  UTCQMMA gdesc[UR34], gdesc[UR32], tmem[UR12], tmem[UR22], idesc[UR23], tmem[UR4], UPT ;  /* 0x0004162022007dea */ /* 0x0003e2000b80030c */
[----:B------:R1:W-:Y:S01]  /*17f0*/  UTCBAR [UR9], URZ ;  /* 0x000000ff090073e9 */ /* 0x0003e200080000ff */
[----:B------:R-:W-:Y:S05]  /*1800*/  BRA.U UP0, `(.L_x_22) ;  /* 0x0000000100087547 */ /* 0x000fea000b800000 */
[----:B------:R2:W-:Y:S01]  /*1810*/  UTCBAR [UR11], URZ ;  /* 0x000000ff0b0073e9 */ /* 0x0005e200080000ff */
[----:B------:R-:W-:Y:S01]  /*1820*/  NOP ;  /* 0x0000000000007918 */ /* 0x000fe20000000000 */
.L_x_22:
[----:B------:R-:W-:Y:S01]  /*1830*/  UISETP.NE.AND UP0, UPT, UR10, 0x3, UPT ;  /* 0x000000030a00788c */ /* 0x000fe2000bf05270 */
[----:B------:R-:W-:Y:S01]  /*1840*/  VIADD R7, R7, 0x2 ;  /* 0x0000000207077836 */ /* 0x000fe20000000000 */
[----:B------:R-:W-:Y:S02]  /*1850*/  UIADD3 UR10, UPT, UPT, UR10, 0x1, URZ ;  /* 0x000000010a0a7890 */ /* 0x000fe4000fffe0ff */
[----:B------:R-:W-:Y:S02]  /*1860*/  UIADD3 UR17, UPT, UPT, UR17, -0x2, URZ ;  /* 0xfffffffe11117890 */ /* 0x000fe4000fffe0ff */
[----:B-1----:R-:W-:Y:S02]  /*1870*/  USEL UR15, UR10, URZ, UP0 ;  /* 0x000000ff0a0f7287 */ /* 0x002fe40008000000 */
[----:B------:R-:W-:Y:S02]  /*1880*/  UISETP.NE.AND UP0, UPT, UR17, -0x2, UPT ;  /* 0xfffffffe1100788c */ /* 0x000fe4000bf05270 */
[----:B------:R-:W-:Y:S02]  /*1890*/  UIADD3 UR16, UPT, UPT, UR16, 0x2, URZ ;  /* 0x0000000210107890 */ /* 0x000fe4000fffe0ff */
[----:B------:R-:W-:Y:S04]  /*18a0*/  ISETP.NE.AND P0, PT, RZ, UR15, PT ;  /* 0x0000000fff007c0c */ /* 0x000fe8000bf05270 */
[----:B------:R-:W-:Y:S04]  /*18b0*/  SEL R5, RZ, 0x1, P0 ;  /* 0x00000001ff057807 */ /* 0x000fe80000000000 */
[----:B------:R-:W-:Y:S01]  /*18c0*/  LOP3.LUT R4, R4, R5, RZ, 0x3c, !PT ;  /* 0x0000000504047212 */ /* 0x000fe200078e3cff */
[----:B------:R-:W-:Y:S06]  /*18d0*/  BRA.U UP0, `(.L_x_23) ;  /* 0xfffffff9001c7547 */ /* 0x000fec000b83ffff */
[----:B------:R-:W-:-:S13]  /*18e0*/  ISETP.NE.AND P0, PT, R3, UR18, PT ;  /* 0x0000001203007c0c */ /* 0x000fda000bf05270 */
[----:B--2---:R-:W-:Y:S05]  /*18f0*/  @!P0 EXIT ;  /* 0x000000000000894d */ /* 0x004fea0003800000 */
[----:B------:R-:W-:Y:S01]  /*1900*/  UIADD3 UR18, UPT, UPT, UR18, 0x1, URZ ;  /* 0x0000000112127890 */ /* 0x000fe2000fffe0ff */
[----:B------:R-:W-:Y:S11]  /*1910*/  BRA `(.L_x_24) ;  /* 0xfffffff400c87947 */ /* 0x000ff6000383ffff */
.L_x_11:
[----:B------:R-:W-:-:S13]  /*1920*/  ELECT P0, URZ, PT ;  /* 0x0000000000ff782f */ /* 0x000fda0003800000 */
[----:B------:R-:W-:Y:S05]  /*1930*/  @!P0 BRA `(.L_x_13) ;  /* 0x0000001800a08947 */ /* 0x000fea0003800000 */
[----:B------:R-:W1:Y:S02]  /*1940*/  S2UR UR4, SR_CTAID.X ;  /* 0x00000000000479c3 */ /* 0x000e640000002500 */
[----:B-1----:R-:W-:-:S13]  /*1950*/  ISETP.LE.U32.AND P0, PT, R22, UR4, PT ;  /* 0x0000000416007c0c */ /* 0x002fda000bf03070 */
[----:B------:R-:W-:Y:S05]  /*1960*/  @P0 EXIT ;  /* 0x000000000000094d */ /* 0x000fea0003800000 */
[----:B------:R-:W1:Y:S01]  /*1970*/  S2R R0, SR_CgaCtaId ;  /* 0x0000000000007919 */ /* 0x000e620000008800 */
[----:B------:R-:W-:Y:S01]  /*1980*/  IMAD.U32 R5, RZ, RZ, UR4 ;  /* 0x00000004ff057e24 */ /* 0x000fe2000f8e00ff */
[----:B------:R-:W2:Y:S04]  /*1990*/  LDC.64 R8, c[0x0][0x348] ;  /* 0x0000d200ff087b82 */ /* 0x000ea80000000a00 */
[----:B------:R-:W-:Y:S02]  /*19a0*/  LOP3.LUT R3, RZ, R5, RZ, 0x33, !PT ;  /* 0x00000005ff037212 */ /* 0x000fe400078e33ff */
[----:B------:R-:W-:-:S03]  /*19b0*/  PRMT R4, R5, 0x7610, R4 ;  /* 0x0000761005047816 */ /* 0x000fc60000000004 */
[----:B------:R-:W-:Y:S01]  /*19c0*/  IMAD.IADD R2, R22, 0x1, R3 ;  /* 0x0000000116027824 */ /* 0x000fe200078e0203 */
[----:B------:R-:W-:-:S04]  /*19d0*/  MOV R3, 0x400 ;  /* 0x0000040000037802 */ /* 0x000fc80000000f00 */
[----:B------:R-:W-:-:S05]  /*19e0*/  SHF.R.U32.HI R2, RZ, 0x2, R2 ;  /* 0x00000002ff027819 */ /* 0x000fca0000011602 */
[----:B------:R-:W-:-:S05]  /*19f0*/  IMAD.HI.U32 R2, R2, 0x3a83a83b, RZ ;  /* 0x3a83a83b02027827 */ /* 0x000fca00078e00ff */
[----:B------:R-:W-:-:S05]  /*1a00*/  SHF.R.U32.HI R2, RZ, 0x3, R2 ;  /* 0x00000003ff027819 */ /* 0x000fca0000011602 */
[----:B------:R-:W-:Y:S01]  /*1a10*/  IMAD.MOV R2, RZ, RZ, -R2 ;  /* 0x000000ffff027224 */ /* 0x000fe200078e0a02 */
[----:B-1----:R-:W-:-:S07]  /*1a20*/  LEA R0, R0, R3, 0x18 ;  /* 0x0000000300007211 */ /* 0x002fce00078ec0ff */
.L_x_41:
[----:B------:R-:W-:Y:S01]  /*1a30*/  SHF.R.U32.HI R14, RZ, 0x5, R5 ;  /* 0x00000005ff0e7819 */ /* 0x000fe20000011605 */
[----:B------:R-:W-:Y:S05]  /*1a40*/  YIELD ;  /* 0x0000000000007946 */ /* 0x000fea0003800000 */
[----:B------:R-:W-:Y:S02]  /*1a50*/  LOP3.LUT R14, R14, 0x7fffff0, RZ, 0xc0, !PT ;  /* 0x07fffff00e0e7812 */ /* 0x000fe400078ec0ff */
[----:B------:R-:W-:Y:S02]  /*1a60*/  LOP3.LUT R38, R4, 0x1ff, RZ, 0xc0, !PT ;  /* 0x000001ff04267812 */ /* 0x000fe400078ec0ff */
[----:B------:R-:W-:-:S02]  /*1a70*/  VIADDMNMX.U32 R35, R31, -R14, 0x10, PT ;  /* 0x000000101f237446 */ /* 0x000fc4000380080e */
[----:B-1234-:R-:W-:Y:S02]  /*1a80*/  MOV R6, 0x1aa0 ;  /* 0x00001aa000067802 */ /* 0x01efe40000000f00 */
[----:B--2---:R-:W-:Y:S05]  /*1a90*/  CALL.REL.NOINC `($__internal_3_$__cuda_sm20_div_u16) ;  /* 0x0000003c00ec7944 */ /* 0x004fea0003c00000 */
[----:B------:R-:W-:Y:S01]  /*1aa0*/  IMAD.MOV.U32 R3, RZ, RZ, -0x80000000 ;  /* 0x80000000ff037424 */ /* 0x000fe200078e00ff */
[----:B------:R-:W-:Y:S01]  /*1ab0*/  PRMT R35, R35, 0x9910, RZ ;  /* 0x0000991023237816 */ /* 0x000fe200000000ff */
[----:B------:R-:W-:Y:S01]  /*1ac0*/  VIADD R25, R0, 0x31800 ;  /* 0x0003180000197836 */ /* 0x000fe20000000000 */
[C---:B------:R-:W-:Y:S01]  /*1ad0*/  PRMT R6, R36.reuse, 0x9910, RZ ;  /* 0x0000991024067816 */ /* 0x040fe200000000ff */
[----:B------:R-:W1:Y:S01]  /*1ae0*/  SYNCS.PHASECHK.TRANS64.TRYWAIT P4, [R0+URZ+0x31820], R3 ;  /* 0x03182003000075a7 */ /* 0x000e6200080811ff */
[----:B------:R-:W-:Y:S01]  /*1af0*/  LOP3.LUT R10, R36, 0xffff, RZ, 0xc0, !PT ;  /* 0x0000ffff240a7812 */ /* 0x000fe200078ec0ff */
[----:B------:R-:W-:Y:S01]  /*1b00*/  VIADD R24, R0, 0x30000 ;  /* 0x0003000000187836 */ /* 0x000fe20000000000 */
[C---:B------:R-:W-:Y:S01]  /*1b10*/  IADD3 R36, P3, PT, R8.reuse, 0x40, RZ ;  /* 0x0000004008247810 */ /* 0x040fe20007f7e0ff */
[----:B------:R-:W-:Y:S01]  /*1b20*/  IMAD R6, R35, R6, RZ ;  /* 0x0000000623067224 */ /* 0x000fe200078e02ff */
[C---:B------:R-:W-:Y:S01]  /*1b30*/  IADD3 R32, P1, PT, R8.reuse, 0x140, RZ ;  /* 0x0000014008207810 */ /* 0x040fe20007f3e0ff */
[----:B------:R-:W-:Y:S01]  /*1b40*/  IMAD.MOV.U32 R23, RZ, RZ, 0xb580 ;  /* 0x0000b580ff177424 */ /* 0x000fe200078e00ff */
[C---:B------:R-:W-:Y:S01]  /*1b50*/  IADD3 R34, P2, PT, R8.reuse, 0xc0, RZ ;  /* 0x000000c008227810 */ /* 0x040fe20007f5e0ff */
[----:B------:R-:W-:Y:S01]  /*1b60*/  IMAD.MOV R6, RZ, RZ, -R6 ;  /* 0x000000ffff067224 */ /* 0x000fe200078e0a06 */
[----:B------:R-:W-:Y:S01]  /*1b70*/  IADD3 R28, P0, PT, R8, 0x1c0, RZ ;  /* 0x000001c0081c7810 */ /* 0x000fe20007f1e0ff */
[--C-:B------:R-:W-:Y:S01]  /*1b80*/  IMAD.X R37, RZ, RZ, R9.reuse, P3 ;  /* 0x000000ffff257224 */ /* 0x100fe200018e0609 */
[----:B------:R-:W-:Y:S01]  /*1b90*/  IADD3 R22, PT, PT, R0, 0x30800, RZ ;  /* 0x0003080000167810 */ /* 0x000fe20007ffe0ff */
[----:B------:R-:W-:Y:S01]  /*1ba0*/  IMAD R10, R10, 0xe0, RZ ;  /* 0x000000e00a0a7824 */ /* 0x000fe200078e02ff */
[----:B------:R-:W-:Y:S01]  /*1bb0*/  PRMT R7, R6, 0x7710, RZ ;  /* 0x0000771006077816 */ /* 0x000fe200000000ff */
[----:B------:R-:W-:Y:S01]  /*1bc0*/  VIADD R6, R0, 0x14000 ;  /* 0x0001400000067836 */ /* 0x000fe20000000000 */
[----:B------:R-:W-:Y:S01]  /*1bd0*/  IADD3.X R35, PT, PT, RZ, R9, RZ, P2, !PT ;  /* 0x00000009ff237210 */ /* 0x000fe200017fe4ff */
[----:B------:R-:W-:Y:S01]  /*1be0*/  IMAD.X R33, RZ, RZ, R9, P1 ;  /* 0x000000ffff217224 */ /* 0x000fe200008e0609 */
[----:B------:R-:W-:-:S02]  /*1bf0*/  IADD3 R7, PT, PT, R38, R7, RZ ;  /* 0x0000000726077210 */ /* 0x000fc40007ffe0ff */
[----:B------:R-:W-:Y:S02]  /*1c00*/  IADD3.X R29, PT, PT, RZ, R9, RZ, P0, !PT ;  /* 0x00000009ff1d7210 */ /* 0x000fe400007fe4ff */
[----:B------:R-:W-:Y:S02]  /*1c10*/  LOP3.LUT R11, R7, 0xffff, RZ, 0xc0, !PT ;  /* 0x0000ffff070b7812 */ /* 0x000fe400078ec0ff */
[----:B------:R-:W-:-:S03]  /*1c20*/  IADD3 R7, PT, PT, R0, 0x4000, RZ ;  /* 0x0000400000077810 */ /* 0x000fc60007ffe0ff */
[----:B------:R-:W-:Y:S01]  /*1c30*/  IMAD.IADD R11, R14, 0x1, R11 ;  /* 0x000000010e0b7824 */ /* 0x000fe200078e020b */
[----:B-1----:R-:W-:Y:S06]  /*1c40*/  @!P4 BRA `(.L_x_25) ;  /* 0x0000003400c4c947 */ /* 0x002fec0003800000 */
.L_x_78:
[----:B------:R-:W-:Y:S01]  /*1c50*/  IMAD.SHL.U32 R11, R11, 0x80, RZ ;  /* 0x000000800b0b7824 */ /* 0x000fe200078e00ff */
[----:B------:R-:W-:Y:S01]  /*1c60*/  R2UR UR13, R25 ;  /* 0x00000000190d72ca */ /* 0x000fe200000e0000 */
[----:B------:R-:W-:Y:S01]  /*1c70*/  UMOV UR14, URZ ;  /* 0x000000ff000e7c82 */ /* 0x000fe20008000000 */
[----:B------:R-:W-:Y:S01]  /*1c80*/  R2UR UR28, R36 ;  /* 0x00000000241c72ca */ /* 0x000fe200000e0000 */
[----:B------:R-:W-:Y:S01]  /*1c90*/  UMOV UR20, 0x0 ;  /* 0x0000000000147882 */ /* 0x000fe20000000000 */
[----:B------:R-:W-:Y:S01]  /*1ca0*/  R2UR UR29, R37 ;  /* 0x00000000251d72ca */ /* 0x000fe200000e0000 */
[----:B------:R-:W-:Y:S01]  /*1cb0*/  UMOV UR21, 0x10000000 ;  /* 0x1000000000157882 */ /* 0x000fe20000000000 */
[----:B------:R-:W-:Y:S01]  /*1cc0*/  R2UR UR12, R7 ;  /* 0x00000000070c72ca */ /* 0x000fe200000e0000 */
[----:B------:R-:W-:Y:S01]  /*1cd0*/  UMOV UR11, URZ ;  /* 0x000000ff000b7c82 */ /* 0x000fe20008000000 */
[----:B------:R-:W-:Y:S01]  /*1ce0*/  R2UR UR15, R11 ;  /* 0x000000000b0f72ca */ /* 0x000fe200000e0000 */
[----:B------:R-:W-:Y:S01]  /*1cf0*/  UMOV UR18, UR14 ;  /* 0x0000000e00127c82 */ /* 0x000fe20008000000 */
        /* <DEDUP_REMOVED lines=9> */
[----:B------:R-:W-:Y:S01]  /*1d90*/  VIADD R21, R0, 0x8000 ;  /* 0x0000800000157836 */ /* 0x000fe20000000000 */
[----:B------:R-:W-:Y:S01]  /*1da0*/  R2UR UR25, R33 ;  /* 0x00000000211972ca */ /* 0x000fe200000e0000 */
[----:B------:R2:W-:Y:S01]  /*1db0*/  UTMALDG.2D [UR12], [UR28], desc[UR20] ;  /* 0x0000140c1c0075b4 */ /* 0x0005e20008009000 */
[----:B------:R-:W-:Y:S01]  /*1dc0*/  R2UR UR8, R24 ;  /* 0x00000000180872ca */ /* 0x000fe200000e0000 */
[----:B------:R-:W-:Y:S01]  /*1dd0*/  UMOV UR10, UR15 ;  /* 0x0000000f000a7c82 */ /* 0x000fe20008000000 */
[----:B------:R-:W-:Y:S01]  /*1de0*/  R2UR UR22, R28 ;  /* 0x000000001c1672ca */ /* 0x000fe200000e0000 */
[----:B------:R-:W-:Y:S01]  /*1df0*/  VIADD R20, R0, 0x31808 ;  /* 0x0003180800147836 */ /* 0x000fe20000000000 */
[----:B------:R-:W-:Y:S01]  /*1e00*/  R2UR UR23, R29 ;  /* 0x000000001d1772ca */ /* 0x000fe200000e0000 */
[----:B------:R-:W-:Y:S01]  /*1e10*/  UMOV UR6, UR19 ;  /* 0x0000001300067c82 */ /* 0x000fe20008000000 */
[----:B------:R-:W-:Y:S01]  /*1e20*/  R2UR UR4, R22 ;  /* 0x00000000160472ca */ /* 0x000fe200000e0000 */
[----:B------:R2:W-:Y:S01]  /*1e30*/  UTMALDG.2D [UR16], [UR26], desc[UR20] ;  /* 0x000014101a0075b4 */ /* 0x0005e20008009000 */
[----:B------:R-:W-:-:S05]  /*1e40*/  VIADD R18, R0, 0x1b000 ;  /* 0x0001b00000127836 */ /* 0x000fca0000000000 */
[----:B------:R2:W-:Y:S06]  /*1e50*/  UTMALDG.2D [UR8], [UR24], desc[UR20] ;  /* 0x00001408180075b4 */ /* 0x0005ec0008009000 */
[----:B------:R2:W-:Y:S01]  /*1e60*/  UTMALDG.2D [UR4], [UR22], desc[UR20] ;  /* 0x00001404160075b4 */ /* 0x0005e20008009000 */
[----:B------:R2:W-:Y:S01]  /*1e70*/  SYNCS.ARRIVE.TRANS64 RZ, [R0+URZ+0x31800], R23 ;  /* 0x0318001700ff79a7 */ /* 0x0005e200080000ff */
[----:B------:R-:W3:Y:S02]  /*1e80*/  SYNCS.PHASECHK.TRANS64.TRYWAIT P0, [R0+URZ+0x31828], R3 ;  /* 0x03182803000075a7 */ /* 0x000ee400080011ff */
[----:B--23--:R-:W-:Y:S05]  /*1e90*/  @!P0 BRA `(.L_x_26) ;  /* 0x00000034004c8947 */ /* 0x00cfea0003800000 */
.L_x_79:
[----:B------:R-:W-:Y:S01]  /*1ea0*/  R2UR UR9, R20 ;  /* 0x00000000140972ca */ /* 0x000fe200000e0000 */
[----:B------:R-:W-:Y:S01]  /*1eb0*/  IMAD.MOV.U32 R19, RZ, RZ, 0xb000 ;  /* 0x0000b000ff137424 */ /* 0x000fe200078e00ff */
[----:B------:R-:W-:Y:S01]  /*1ec0*/  R2UR UR16, R36 ;  /* 0x00000000241072ca */ /* 0x000fe200000e0000 */
[----:B------:R-:W-:Y:S01]  /*1ed0*/  UMOV UR14, 0x0 ;  /* 0x00000000000e7882 */ /* 0x000fe20000000000 */
[----:B------:R-:W-:Y:S01]  /*1ee0*/  R2UR UR17, R37 ;  /* 0x00000000251172ca */ /* 0x000fe200000e0000 */
[----:B------:R-:W-:Y:S01]  /*1ef0*/  UMOV UR15, 0x10000000 ;  /* 0x10000000000f7882 */ /* 0x000fe20000000000 */
[----:B------:R-:W-:Y:S01]  /*1f00*/  R2UR UR11, R11 ;  /* 0x000000000b0b72ca */ /* 0x000fe200000e0000 */
[----:B------:R-:W-:Y:S01]  /*1f10*/  UMOV UR10, 0x80 ;  /* 0x00000080000a7882 */ /* 0x000fe20000000000 */
[----:B------:R-:W-:Y:S01]  /*1f20*/  R2UR UR8, R21 ;  /* 0x00000000150872ca */ /* 0x000fe200000e0000 */
[----:B------:R-:W-:Y:S01]  /*1f30*/  UMOV UR6, 0x80 ;  /* 0x0000008000067882 */ /* 0x000fe20000000000 */
[----:B------:R-:W-:Y:S01]  /*1f40*/  R2UR UR12, R34 ;  /* 0x00000000220c72ca */ /* 0x000fe200000e0000 */
[----:B------:R-:W-:Y:S01]  /*1f50*/  VIADD R17, R0, 0xc000 ;  /* 0x0000c00000117836 */ /* 0x000fe20000000000 */
[----:B------:R-:W-:Y:S01]  /*1f60*/  R2UR UR13, R35 ;  /* 0x00000000230d72ca */ /* 0x000fe200000e0000 */
[----:B------:R-:W-:Y:S01]  /*1f70*/  UMOV UR5, UR9 ;  /* 0x0000000900057c82 */ /* 0x000fe20008000000 */
[----:B------:R-:W-:Y:S01]  /*1f80*/  R2UR UR7, R10 ;  /* 0x000000000a0772ca */ /* 0x000fe200000e0000 */
[----:B------:R-:W-:Y:S01]  /*1f90*/  VIADD R16, R0, 0x31810 ;  /* 0x0003181000107836 */ /* 0x000fe20000000000 */
[----:B------:R-:W-:Y:S01]  /*1fa0*/  R2UR UR4, R18 ;  /* 0x00000000120472ca */ /* 0x000fe200000e0000 */
[----:B------:R-:W-:-:S04]  /*1fb0*/  VIADD R15, R0, 0x22000 ;  /* 0x00022000000f7836 */ /* 0x000fc80000000000 */
[----:B------:R2:W-:Y:S08]  /*1fc0*/  UTMALDG.2D [UR8], [UR16], desc[UR14] ;  /* 0x00000e08100075b4 */ /* 0x0005f00008009000 */
[----:B------:R2:W-:Y:S01]  /*1fd0*/  UTMALDG.2D [UR4], [UR12], desc[UR14] ;  /* 0x00000e040c0075b4 */ /* 0x0005e20008009000 */
[----:B------:R2:W-:Y:S01]  /*1fe0*/  SYNCS.ARRIVE.TRANS64 RZ, [R0+URZ+0x31808], R19 ;  /* 0x0318081300ff79a7 */ /* 0x0005e200080000ff */
[----:B------:R-:W3:Y:S02]  /*1ff0*/  SYNCS.PHASECHK.TRANS64.TRYWAIT P0, [R0+URZ+0x31830], R3 ;  /* 0x03183003000075a7 */ /* 0x000ee400080011ff */
[----:B--23--:R-:W-:Y:S05]  /*2000*/  @!P0 BRA `(.L_x_27) ;  /* 0x00000034000c8947 */ /* 0x00cfea0003800000 */
.L_x_80:
        /* <DEDUP_REMOVED lines=11> */
[----:B-1----:R-:W-:Y:S01]  /*20c0*/  VIADD R13, R0, 0x31818 ;  /* 0x00031818000d7836 */ /* 0x002fe20000000000 */
[----:B------:R-:W-:Y:S01]  /*20d0*/  R2UR UR13, R35 ;  /* 0x00000000230d72ca */ /* 0x000fe200000e0000 */
[----:B------:R-:W-:Y:S01]  /*20e0*/  UMOV UR5, UR9 ;  /* 0x0000000900057c82 */ /* 0x000fe20008000000 */
[----:B------:R-:W-:Y:S01]  /*20f0*/  R2UR UR7, R10 ;  /* 0x000000000a0772ca */ /* 0x000fe200000e0000 */
[----:B------:R-:W-:Y:S01]  /*2100*/  VIADD R12, R0, 0x29000 ;  /* 0x00029000000c7836 */ /* 0x000fe20000000000 */
[----:B------:R-:W-:-:S05]  /*2110*/  R2UR UR4, R15 ;  /* 0x000000000f0472ca */ /* 0x000fca00000e0000 */
[----:B------:R1:W-:Y:S08]  /*2120*/  UTMALDG.2D [UR8], [UR16], desc[UR14] ;  /* 0x00000e08100075b4 */ /* 0x0003f00008009000 */
[----:B------:R1:W-:Y:S01]  /*2130*/  UTMALDG.2D [UR4], [UR12], desc[UR14] ;  /* 0x00000e040c0075b4 */ /* 0x0003e20008009000 */
[----:B------:R1:W-:Y:S01]  /*2140*/  SYNCS.ARRIVE.TRANS64 RZ, [R0+URZ+0x31810], R19 ;  /* 0x0318101300ff79a7 */ /* 0x0003e200080000ff */
[----:B------:R-:W2:Y:S02]  /*2150*/  SYNCS.PHASECHK.TRANS64.TRYWAIT P0, [R0+URZ+0x31838], R3 ;  /* 0x03183803000075a7 */ /* 0x000ea400080011ff */
[----:B-12---:R-:W-:Y:S05]  /*2160*/  @!P0 BRA `(.L_x_28) ;  /* 0x0000003000d08947 */ /* 0x006fea0003800000 */
.L_x_81:
        /* <DEDUP_REMOVED lines=8> */
[----:B------:R-:W-:Y:S02]  /*21f0*/  R2UR UR8, R14 ;  /* 0x000000000e0872ca */ /* 0x000fe400000e0000 */
[----:B------:R-:W-:-:S02]  /*2200*/  R2UR UR12, R34 ;  /* 0x00000000220c72ca */ /* 0x000fc400000e0000 */
[----:B------:R-:W-:Y:S01]  /*2210*/  R2UR UR13, R35 ;  /* 0x00000000230d72ca */ /* 0x000fe200000e0000 */
[----:B------:R-:W-:Y:S01]  /*2220*/  UMOV UR5, UR9 ;  /* 0x0000000900057c82 */ /* 0x000fe20008000000 */
[----:B------:R-:W-:Y:S02]  /*2230*/  R2UR UR7, R10 ;  /* 0x000000000a0772ca */ /* 0x000fe400000e0000 */
[----:B------:R-:W-:-:S05]  /*2240*/  R2UR UR4, R12 ;  /* 0x000000000c0472ca */ /* 0x000fca00000e0000 */
[----:B------:R2:W-:Y:S08]  /*2250*/  UTMALDG.2D [UR8], [UR16], desc[UR14] ;  /* 0x00000e08100075b4 */ /* 0x0005f00008009000 */
[----:B------:R2:W-:Y:S01]  /*2260*/  UTMALDG.2D [UR4], [UR12], desc[UR14] ;  /* 0x00000e040c0075b4 */ /* 0x0005e20008009000 */
[----:B------:R2:W-:Y:S01]  /*2270*/  SYNCS.ARRIVE.TRANS64 RZ, [R0+URZ+0x31818], R19 ;  /* 0x0318181300ff79a7 */ /* 0x0005e200080000ff */
[----:B------:R-:W3:Y:S02]  /*2280*/  SYNCS.PHASECHK.TRANS64.TRYWAIT P0, [R0+URZ+0x31820], RZ ;  /* 0x031820ff000075a7 */ /* 0x000ee400080011ff */
[----:B--23--:R-:W-:Y:S05]  /*2290*/  @!P0 BRA `(.L_x_29) ;  /* 0x0000003000a08947 */ /* 0x00cfea0003800000 */
.L_x_82:
        /* <DEDUP_REMOVED lines=13> */
[----:B------:R-:W-:Y:S01]  /*2370*/  UMOV UR13, UR17 ;  /* 0x00000011000d7c82 */ /* 0x000fe20008000000 */
[----:B------:R-:W-:Y:S01]  /*2380*/  R2UR UR12, R6 ;  /* 0x00000000060c72ca */ /* 0x000fe200000e0000 */
[----:B------:R-:W-:Y:S01]  /*2390*/  UMOV UR9, UR17 ;  /* 0x0000001100097c82 */ /* 0x000fe20008000000 */
[----:B------:R-:W-:Y:S01]  /*23a0*/  R2UR UR15, R10 ;  /* 0x000000000a0f72ca */ /* 0x000fe200000e0000 */
[----:B------:R-:W-:Y:S01]  /*23b0*/  UMOV UR5, UR17 ;  /* 0x0000001100057c82 */ /* 0x000fe20008000000 */
[----:B------:R-:W-:-:S02]  /*23c0*/  R2UR UR22, R32 ;  /* 0x00000000201672ca */ /* 0x000fc400000e0000 */
[----:B------:R-:W-:Y:S01]  /*23d0*/  R2UR UR23, R33 ;  /* 0x00000000211772ca */ /* 0x000fe200000e0000 */
[----:B------:R3:W-:Y:S01]  /*23e0*/  UTMALDG.2D [UR16], [UR28], desc[UR24] ;  /* 0x000018101c0075b4 */ /* 0x0007e20008009000 */
[----:B------:R-:W-:Y:S01]  /*23f0*/  R2UR UR8, R24 ;  /* 0x00000000180872ca */ /* 0x000fe200000e0000 */
[----:B------:R-:W-:Y:S01]  /*2400*/  UMOV UR10, UR19 ;  /* 0x00000013000a7c82 */ /* 0x000fe20008000000 */
[----:B------:R-:W-:Y:S02]  /*2410*/  R2UR UR20, R28 ;  /* 0x000000001c1472ca */ /* 0x000fe400000e0000 */
[----:B------:R-:W-:Y:S02]  /*2420*/  R2UR UR21, R29 ;  /* 0x000000001d1572ca */ /* 0x000fe400000e0000 */
[----:B------:R-:W-:Y:S01]  /*2430*/  R2UR UR4, R22 ;  /* 0x00000000160472ca */ /* 0x000fe200000e0000 */
[----:B------:R3:W-:Y:S01]  /*2440*/  UTMALDG.2D [UR12], [UR26], desc[UR24] ;  /* 0x0000180c1a0075b4 */ /* 0x0007e20008009000 */
[----:B------:R-:W-:-:S05]  /*2450*/  UMOV UR6, UR15 ;  /* 0x0000000f00067c82 */ /* 0x000fca0008000000 */
[----:B------:R3:W-:Y:S06]  /*2460*/  UTMALDG.2D [UR8], [UR22], desc[UR24] ;  /* 0x00001808160075b4 */ /* 0x0007ec0008009000 */
[----:B------:R3:W-:Y:S01]  /*2470*/  UTMALDG.2D [UR4], [UR20], desc[UR24] ;  /* 0x00001804140075b4 */ /* 0x0007e20008009000 */
[----:B------:R3:W-:Y:S01]  /*2480*/  SYNCS.ARRIVE.TRANS64 RZ, [R0+URZ+0x31800], R23 ;  /* 0x0318001700ff79a7 */ /* 0x0007e200080000ff */
[----:B------:R-:W4:Y:S02]  /*2490*/  SYNCS.PHASECHK.TRANS64.TRYWAIT P0, [R0+URZ+0x31828], RZ ;  /* 0x031828ff000075a7 */ /* 0x000f2400080011ff */
[----:B---34-:R-:W-:Y:S05]  /*24a0*/  @!P0 BRA `(.L_x_30) ;  /* 0x0000003000308947 */ /* 0x018fea0003800000 */
.L_x_83:
        /* <DEDUP_REMOVED lines=17> */
[----:B------:R-:W5:Y:S02]  /*25c0*/  SYNCS.PHASECHK.TRANS64.TRYWAIT P0, [R0+URZ+0x31830], RZ ;  /* 0x031830ff000075a7 */ /* 0x000f6400080011ff */
[----:B----45:R-:W-:Y:S05]  /*25d0*/  @!P0 BRA `(.L_x_31) ;  /* 0x0000002c00f88947 */ /* 0x030fea0003800000 */
.L_x_84:
        /* <DEDUP_REMOVED lines=17> */
[----:B------:R-:W1:Y:S02]  /*26f0*/  SYNCS.PHASECHK.TRANS64.TRYWAIT P0, [R0+URZ+0x31838], RZ ;  /* 0x031838ff000075a7 */ /* 0x000e6400080011ff */
[----:B-1---5:R-:W-:Y:S05]  /*2700*/  @!P0 BRA `(.L_x_32) ;  /* 0x0000002c00c08947 */ /* 0x022fea0003800000 */
.L_x_85:
        /* <DEDUP_REMOVED lines=17> */
[----:B------:R-:W1:Y:S02]  /*2820*/  SYNCS.PHASECHK.TRANS64.TRYWAIT P0, [R0+URZ+0x31820], R3 ;  /* 0x03182003000075a7 */ /* 0x000e6400080011ff */
[----:B-1---5:R-:W-:Y:S05]  /*2830*/  @!P0 BRA `(.L_x_33) ;  /* 0x0000002c00888947 */ /* 0x022fea0003800000 */
.L_x_86:
        /* <DEDUP_REMOVED lines=31> */
[----:B------:R-:W1:Y:S02]  /*2a30*/  SYNCS.PHASECHK.TRANS64.TRYWAIT P0, [R0+URZ+0x31828], R3 ;  /* 0x03182803000075a7 */ /* 0x000e6400080011ff */
[----:B-1---5:R-:W-:Y:S05]  /*2a40*/  @!P0 BRA `(.L_x_34) ;  /* 0x0000002c00208947 */ /* 0x022fea0003800000 */
.L_x_87:
        /* <DEDUP_REMOVED lines=19> */
.L_x_88:
        /* <DEDUP_REMOVED lines=19> */
.L_x_89:
        /* <DEDUP_REMOVED lines=19> */
.L_x_90:
        /* <DEDUP_REMOVED lines=31> */
[----:B------:R-:W1:Y:S02]  /*2fd0*/  SYNCS.PHASECHK.TRANS64.TRYWAIT P0, [R0+URZ+0x31828], RZ ;  /* 0x031828ff000075a7 */ /* 0x000e6400080011ff */
[----:B-1---5:R-:W-:Y:S05]  /*2fe0*/  @!P0 BRA `(.L_x_38) ;  /* 0x0000002800208947 */ /* 0x022fea0003800000 */
.L_x_91:
        /* <DEDUP_REMOVED lines=19> */
.L_x_92:
        /* <DEDUP_REMOVED lines=19> */
.L_x_93:
[----:B------:R-:W-:Y:S01]  /*3250*/  VIADD R2, R2, 0x1 ;  /* 0x0000000102027836 */ /* 0x000fe20000000000 */
        /* <DEDUP_REMOVED lines=13> */
[----:B------:R-:W-:Y:S02]  /*3330*/  R2UR UR7, R10 ;  /* 0x000000000a0772ca */ /* 0x000fe400000e0000 */
[----:B------:R-:W-:-:S03]  /*3340*/  ISETP.NE.AND P0, PT, R2, 0x1, PT ;  /* 0x000000010200780c */ /* 0x000fc60003f05270 */
[----:B------:R5:W-:Y:S08]  /*3350*/  UTMALDG.2D [UR8], [UR16], desc[UR14] ;  /* 0x00000e08100075b4 */ /* 0x000bf00008009000 */
[----:B------:R5:W-:Y:S01]  /*3360*/  UTMALDG.2D [UR4], [UR12], desc[UR14] ;  /* 0x00000e040c0075b4 */ /* 0x000be20008009000 */
[----:B------:R5:W-:Y:S02]  /*3370*/  SYNCS.ARRIVE.TRANS64 RZ, [R0+URZ+0x31818], R19 ;  /* 0x0318181300ff79a7 */ /* 0x000be400080000ff */
[----:B-----5:R-:W-:Y:S05]  /*3380*/  @!P0 EXIT ;  /* 0x000000000000894d */ /* 0x020fea0003800000 */
[----:B------:R-:W-:Y:S02]  /*3390*/  IADD3 R4, PT, PT, R4, 0x8c, RZ ;  /* 0x0000008c04047810 */ /* 0x000fe40007ffe0ff */
[----:B------:R-:W-:Y:S01]  /*33a0*/  IADD3 R5, PT, PT, R5, 0x8c, RZ ;  /* 0x0000008c05057810 */ /* 0x000fe20007ffe0ff */
[----:B------:R-:W-:Y:S06]  /*33b0*/  BRA `(.L_x_41) ;  /* 0xffffffe4009c7947 */ /* 0x000fec000383ffff */
.L_x_13:
[----:B------:R-:W-:-:S04]  /*33c0*/  LOP3.LUT R0, R3, 0xfffffffc, RZ, 0xc0, !PT ;  /* 0xfffffffc03007812 */ /* 0x000fc800078ec0ff */
[----:B------:R-:W-:-:S13]  /*33d0*/  ISETP.NE.AND P0, PT, R0, 0x4, PT ;  /* 0x000000040000780c */ /* 0x000fda0003f05270 */
[----:B-1----:R-:W-:Y:S05]  /*33e0*/  @P0 EXIT ;  /* 0x000000000000094d */ /* 0x002fea0003800000 */
[----:B------:R-:W1:Y:S01]  /*33f0*/  S2R R0, SR_CgaCtaId ;  /* 0x0000000000007919 */ /* 0x000e620000008800 */
[----:B------:R-:W-:-:S04]  /*3400*/  MOV R5, 0x400 ;  /* 0x0000040000057802 */ /* 0x000fc80000000f00 */
[----:B-1----:R-:W-:-:S05]  /*3410*/  LEA R0, R0, R5, 0x18 ;  /* 0x0000000500007211 */ /* 0x002fca00078ec0ff */
[----:B------:R-:W1:Y:S02]  /*3420*/  LDS R2, [R0+0x31880] ;  /* 0x0318800000027984 */ /* 0x000e640000000800 */
[----:B-1----:R-:W-:-:S13]  /*3430*/  ISETP.NE.AND P0, PT, R2, RZ, PT ;  /* 0x000000ff0200720c */ /* 0x002fda0003f05270 */
[----:B------:R-:W-:Y:S05]  /*3440*/  @!P0 BRA `(.L_x_42) ;  /* 0x0000000000048947 */ /* 0x000fea0003800000 */
[----:B------:R-:W-:Y:S05]  /*3450*/  BPT.TRAP 0x1 ;  /* 0x000000040000795c */ /* 0x000fea0000300000 */
.L_x_42:
[----:B------:R-:W1:Y:S01]  /*3460*/  S2UR UR4, SR_CTAID.X ;  /* 0x00000000000479c3 */ /* 0x000e620000002500 */
[----:B------:R-:W-:Y:S02]  /*3470*/  IADD3 R3, PT, PT, R3, -0x4, RZ ;  /* 0xfffffffc03037810 */ /* 0x000fe40007ffe0ff */
[----:B-1----:R-:W-:-:S13]  /*3480*/  ISETP.LE.U32.AND P0, PT, R22, UR4, PT ;  /* 0x0000000416007c0c */ /* 0x002fda000bf03070 */
[----:B------:R-:W-:Y:S05]  /*3490*/  @P0 BRA `(.L_x_43) ;  /* 0x0000001800bc0947 */ /* 0x000fea0003800000 */
[----:B------:R-:W-:Y:S01]  /*34a0*/  IMAD.U32 R29, RZ, RZ, UR4 ;  /* 0x00000004ff1d7e24 */ /* 0x000fe2000f8e00ff */
[----:B------:R-:W-:Y:S01]  /*34b0*/  MOV R20, 0xffffffff ;  /* 0xffffffff00147802 */ /* 0x000fe20000000f00 */
[----:B------:R-:W-:Y:S02]  /*34c0*/  IMAD.SHL.U32 R2, R21, 0x4, RZ ;  /* 0x0000000415027824 */ /* 0x000fe400078e00ff */
[----:B------:R-:W-:Y:S01]  /*34d0*/  IMAD.SHL.U32 R30, R3, 0x800, RZ ;  /* 0x00000800031e7824 */ /* 0x000fe200078e00ff */
[----:B------:R-:W-:Y:S01]  /*34e0*/  LOP3.LUT R5, RZ, R29, RZ, 0x33, !PT ;  /* 0x0000001dff057212 */ /* 0x000fe200078e33ff */
[C---:B------:R-:W-:Y:S01]  /*34f0*/  VIADD R26, R2.reuse, 0x1 ;  /* 0x00000001021a7836 */ /* 0x040fe20000000000 */
[----:B------:R-:W-:Y:S01]  /*3500*/  SHF.R.U32.HI R28, RZ, 0x3, R2 ;  /* 0x00000003ff1c7819 */ /* 0x000fe20000011602 */
[C---:B------:R-:W-:Y:S01]  /*3510*/  VIADD R4, R2.reuse, 0x2 ;  /* 0x0000000202047836 */ /* 0x040fe20000000000 */
[----:B------:R-:W-:Y:S01]  /*3520*/  IADD3 R24, PT, PT, R2, 0x3, RZ ;  /* 0x0000000302187810 */ /* 0x000fe20007ffe0ff */
[----:B------:R-:W-:Y:S01]  /*3530*/  IMAD.IADD R22, R22, 0x1, R5 ;  /* 0x0000000116167824 */ /* 0x000fe200078e0205 */
[----:B------:R-:W-:Y:S01]  /*3540*/  LOP3.LUT R5, R28, 0x3, RZ, 0xc0, !PT ;  /* 0x000000031c057812 */ /* 0x000fe200078ec0ff */
[----:B------:R-:W-:Y:S01]  /*3550*/  IMAD.MOV.U32 R21, RZ, RZ, RZ ;  /* 0x000000ffff157224 */ /* 0x000fe200078e00ff */
[----:B------:R-:W-:-:S02]  /*3560*/  PRMT R23, R29, 0x7610, R23 ;  /* 0x000076101d177816 */ /* 0x000fc40000000017 */
[----:B------:R-:W-:Y:S02]  /*3570*/  SHF.R.U32.HI R22, RZ, 0x2, R22 ;  /* 0x00000002ff167819 */ /* 0x000fe40000011616 */
[C---:B------:R-:W-:Y:S02]  /*3580*/  LOP3.LUT R26, R5.reuse, 0x5, R26, 0x78, !PT ;  /* 0x00000005051a7812 */ /* 0x040fe400078e781a */
[C---:B------:R-:W-:Y:S01]  /*3590*/  LOP3.LUT R25, R5.reuse, 0x6, R4, 0x78, !PT ;  /* 0x0000000605197812 */ /* 0x040fe200078e7804 */
[----:B------:R-:W-:Y:S01]  /*35a0*/  IMAD.HI.U32 R22, R22, 0x3a83a83b, RZ ;  /* 0x3a83a83b16167827 */ /* 0x000fe200078e00ff */
[C---:B------:R-:W-:Y:S02]  /*35b0*/  LOP3.LUT R27, R5.reuse, 0x4, R2, 0xf8, !PT ;  /* 0x00000004051b7812 */ /* 0x040fe400078ef802 */
[----:B------:R-:W-:Y:S02]  /*35c0*/  LOP3.LUT R24, R5, 0x7, R24, 0x78, !PT ;  /* 0x0000000705187812 */ /* 0x000fe400078e7818 */
[----:B------:R-:W-:-:S05]  /*35d0*/  SHF.R.U32.HI R22, RZ, 0x3, R22 ;  /* 0x00000003ff167819 */ /* 0x000fca0000011616 */
[----:B------:R-:W-:-:S07]  /*35e0*/  IMAD.MOV R22, RZ, RZ, -R22 ;  /* 0x000000ffff167224 */ /* 0x000fce00078e0a16 */
.L_x_66:
[----:B------:R-:W-:Y:S01]  /*35f0*/  VIADD R20, R20, 0x1 ;  /* 0x0000000114147836 */ /* 0x000fe20000000000 */
[----:B------:R-:W-:Y:S05]  /*3600*/  YIELD ;  /* 0x0000000000007946 */ /* 0x000fea0003800000 */
[----:B--2---:R-:W-:Y:S01]  /*3610*/  IMAD.SHL.U32 R7, R20, 0x8, RZ ;  /* 0x0000000814077824 */ /* 0x004fe200078e00ff */
[----:B------:R-:W-:Y:S01]  /*3620*/  SHF.R.U32.HI R5, RZ, 0x1, R20 ;  /* 0x00000001ff057819 */ /* 0x000fe20000011614 */
[----:B------:R-:W-:Y:S01]  /*3630*/  VIADD R22, R22, 0x1 ;  /* 0x0000000116167836 */ /* 0x000fe20000000000 */
[----:B------:R-:W-:Y:S02]  /*3640*/  SHF.R.U32.HI R40, RZ, 0x5, R29 ;  /* 0x00000005ff287819 */ /* 0x000fe4000001161d */
[----:B------:R-:W-:-:S02]  /*3650*/  LOP3.LUT R7, R7, 0x8, RZ, 0xc0, !PT ;  /* 0x0000000807077812 */ /* 0x000fc400078ec0ff */
[----:B------:R-:W-:Y:S02]  /*3660*/  LOP3.LUT R5, R5, 0x1, RZ, 0xc0, !PT ;  /* 0x0000000105057812 */ /* 0x000fe400078ec0ff */
[----:B------:R-:W-:Y:S01]  /*3670*/  ISETP.NE.AND P1, PT, R3, RZ, PT ;  /* 0x000000ff0300720c */ /* 0x000fe20003f25270 */
[----:B------:R-:W-:Y:S01]  /*3680*/  IMAD.IADD R2, R0, 0x1, R7 ;  /* 0x0000000100027824 */ /* 0x000fe200078e0207 */
[----:B------:R-:W-:Y:S01]  /*3690*/  ISETP.NE.AND P0, PT, R22, 0x1, PT ;  /* 0x000000011600780c */ /* 0x000fe20003f05270 */
[----:B------:R-:W-:Y:S01]  /*36a0*/  IMAD.U32 R5, R5, -0x80000000, RZ ;  /* 0x8000000005057824 */ /* 0x000fe200078e00ff */
[----:B------:R-:W-:-:S03]  /*36b0*/  LOP3.LUT R40, R40, 0x7fffff0, RZ, 0xc0, !PT ;  /* 0x07fffff028287812 */ /* 0x000fc600078ec0ff */
[----:B------:R-:W1:Y:S02]  /*36c0*/  SYNCS.PHASECHK.TRANS64.TRYWAIT P2, [R2+URZ+0x31860], R5 ;  /* 0x03186005020075a7 */ /* 0x000e6400080411ff */
[----:B-1----:R-:W-:Y:S06]  /*36d0*/  @!P2 BRA `(.L_x_44) ;  /* 0x0000002000a0a947 */ /* 0x002fec0003800000 */
.L_x_95:
[----:B------:R-:W-:Y:S01]  /*36e0*/  NOP ;  /* 0x0000000000007918 */ /* 0x000fe20000000000 */
[----:B------:R-:W-:Y:S02]  /*36f0*/  LOP3.LUT R38, R23, 0x1ff, RZ, 0xc0, !PT ;  /* 0x000001ff17267812 */ /* 0x000fe400078ec0ff */
[----:B------:R-:W-:Y:S02]  /*3700*/  LOP3.LUT R4, R20, 0x1, RZ, 0xc0, !PT ;  /* 0x0000000114047812 */ /* 0x000fe400078ec0ff */
[----:B------:R-:W-:Y:S01]  /*3710*/  VIADDMNMX.U32 R35, R31, -R40, 0x10, PT ;  /* 0x000000101f237446 */ /* 0x000fe20003800828 */
[----:B------:R-:W-:Y:S05]  /*3720*/  @P1 BRA `(.L_x_45) ;  /* 0x0000000000041947 */ /* 0x000fea0003800000 */
[----:B------:R-:W-:-:S04]  /*3730*/  DEPBAR.LE SB0, 0x1 ;  /* 0x000080400000791a */ /* 0x000fc80000000000 */
.L_x_45:
[----:B------:R-:W-:Y:S02]  /*3740*/  MOV R6, 0x3760 ;  /* 0x0000376000067802 */ /* 0x000fe40000000f00 */
[----:B-1----:R-:W-:Y:S05]  /*3750*/  CALL.REL.NOINC `($__internal_3_$__cuda_sm20_div_u16) ;  /* 0x0000002000bc7944 */ /* 0x002fea0003c00000 */
[----:B------:R-:W-:Y:S05]  /*3760*/  WARPSYNC.ALL ;  /* 0x0000000000007948 */ /* 0x000fea0003800000 */
[----:B------:R-:W-:Y:S01]  /*3770*/  NOP ;  /* 0x0000000000007918 */ /* 0x000fe20000000000 */
[----:B------:R-:W-:Y:S02]  /*3780*/  ISETP.NE.AND P1, PT, R3, RZ, PT ;  /* 0x000000ff0300720c */ /* 0x000fe40003f25270 */
[----:B------:R-:W-:Y:S01]  /*3790*/  R2UR UR7, R4 ;  /* 0x00000000040772ca */ /* 0x000fe200000e0000 */
[----:B------:R-:W-:Y:S01]  /*37a0*/  BAR.SYNC.DEFER_BLOCKING 0x8, 0x80 ;  /* 0x0202000000007b1d */ /* 0x000fe20000010000 */
[----:B------:R-:W-:Y:S01]  /*37b0*/  IMAD R37, R21, 0x2000, R30 ;  /* 0x0000200015257824 */ /* 0x000fe200078e021e */
[----:B------:R-:W-:-:S03]  /*37c0*/  PRMT R39, R36, 0x9910, RZ ;  /* 0x0000991024277816 */ /* 0x000fc600000000ff */
[----:B------:R-:W-:-:S04]  /*37d0*/  IMAD R37, R28, 0x80, R37 ;  /* 0x000000801c257824 */ /* 0x000fc800078e0225 */
[--C-:B------:R-:W-:Y:S02]  /*37e0*/  IMAD R33, R27, 0x10, R37.reuse ;  /* 0x000000101b217824 */ /* 0x100fe400078e0225 */
[----:B------:R-:W-:Y:S01]  /*37f0*/  IMAD R41, R26, 0x10, R37 ;  /* 0x000000101a297824 */ /* 0x000fe200078e0225 */
[----:B------:R-:W-:-:S03]  /*3800*/  UIMAD UR7, UR7, 0xe0, URZ ;  /* 0x000000e0070778a4 */ /* 0x000fc6000f8e02ff */
[----:B------:R-:W-:-:S06]  /*3810*/  IMAD.IADD R41, R0, 0x1, R41 ;  /* 0x0000000100297824 */ /* 0x000fcc00078e0229 */
[----:B------:R-:W1:Y:S01]  /*3820*/  LDTM.x8 R12, tmem[UR7] ;  /* 0x00000007000c79ee */ /* 0x000e6200081c0000 */
[----:B------:R-:W-:Y:S01]  /*3830*/  NOP ;  /* 0x0000000000007918 */ /* 0x000fe20000000000 */
[----:B-1----:R-:W1:Y:S01]  /*3840*/  LDTM.x8 R4, tmem[UR7+0x8] ;  /* 0x00000807000479ee */ /* 0x002e6200081c0000 */
[----:B------:R-:W-:Y:S02]  /*3850*/  F2FP.BF16.F32.PACK_AB R12, R13, R12 ;  /* 0x0000000c0d0c723e */ /* 0x000fe400000010ff */
[----:B------:R-:W-:Y:S02]  /*3860*/  F2FP.BF16.F32.PACK_AB R13, R15, R14 ;  /* 0x0000000e0f0d723e */ /* 0x000fe400000010ff */
[----:B------:R-:W-:Y:S01]  /*3870*/  F2FP.BF16.F32.PACK_AB R14, R17, R16 ;  /* 0x00000010110e723e */ /* 0x000fe200000010ff */
[----:B------:R-:W-:Y:S01]  /*3880*/  IMAD.IADD R16, R0, 0x1, R33 ;  /* 0x0000000100107824 */ /* 0x000fe200078e0221 */
[----:B------:R-:W-:Y:S02]  /*3890*/  F2FP.BF16.F32.PACK_AB R15, R19, R18 ;  /* 0x00000012130f723e */ /* 0x000fe400000010ff */
[----:B-1----:R-:W-:-:S02]  /*38a0*/  F2FP.BF16.F32.PACK_AB R32, R5, R4 ;  /* 0x000000040520723e */ /* 0x002fc400000010ff */
[----:B------:R-:W-:Y:S01]  /*38b0*/  PRMT R4, R35, 0x9910, RZ ;  /* 0x0000991023047816 */ /* 0x000fe200000000ff */
[----:B------:R1:W-:Y:S01]  /*38c0*/  STS.128 [R16], R12 ;  /* 0x0000000c10007388 */ /* 0x0003e20000000c00 */
[----:B------:R-:W-:Y:S01]  /*38d0*/  NOP ;  /* 0x0000000000007918 */ /* 0x000fe20000000000 */
[----:B------:R-:W-:Y:S02]  /*38e0*/  F2FP.BF16.F32.PACK_AB R33, R7, R6 ;  /* 0x000000060721723e */ /* 0x000fe400000010ff */
[----:B------:R-:W-:Y:S01]  /*38f0*/  F2FP.BF16.F32.PACK_AB R34, R9, R8 ;  /* 0x000000080922723e */ /* 0x000fe200000010ff */
[----:B------:R-:W-:Y:S01]  /*3900*/  IMAD R39, R39, R4, RZ ;  /* 0x0000000427277224 */ /* 0x000fe200078e02ff */
[----:B------:R-:W-:-:S03]  /*3910*/  F2FP.BF16.F32.PACK_AB R35, R11, R10 ;  /* 0x0000000a0b23723e */ /* 0x000fc600000010ff */
[----:B------:R-:W-:Y:S02]  /*3920*/  IMAD.MOV R39, RZ, RZ, -R39 ;  /* 0x000000ffff277224 */ /* 0x000fe400078e0a27 */
[----:B------:R2:W-:Y:S03]  /*3930*/  STS.128 [R41], R32 ;  /* 0x0000002029007388 */ /* 0x0005e60000000c00 */
[----:B------:R-:W-:-:S05]  /*3940*/  PRMT R39, R39, 0x7710, RZ ;  /* 0x0000771027277816 */ /* 0x000fca00000000ff */
[----:B------:R-:W-:-:S05]  /*3950*/  IMAD.IADD R39, R38, 0x1, R39 ;  /* 0x0000000126277824 */ /* 0x000fca00078e0227 */
[----:B------:R-:W-:-:S05]  /*3960*/  LOP3.LUT R39, R39, 0xffff, RZ, 0xc0, !PT ;  /* 0x0000ffff27277812 */ /* 0x000fca00078ec0ff */
[----:B------:R-:W-:Y:S01]  /*3970*/  IMAD.IADD R40, R40, 0x1, R39 ;  /* 0x0000000128287824 */ /* 0x000fe200078e0227 */
[----:B-1----:R-:W1:Y:S01]  /*3980*/  LDTM.x8 R12, tmem[UR7+0x10] ;  /* 0x00001007000c79ee */ /* 0x002e6200081c0000 */
[----:B------:R-:W-:Y:S01]  /*3990*/  NOP ;  /* 0x0000000000007918 */ /* 0x000fe20000000000 */
[----:B-1----:R-:W1:Y:S01]  /*39a0*/  LDTM.x8 R4, tmem[UR7+0x18] ;  /* 0x00001807000479ee */ /* 0x002e6200081c0000 */
[----:B--2---:R-:W-:Y:S01]  /*39b0*/  LOP3.LUT R32, R36, 0xffff, RZ, 0xc0, !PT ;  /* 0x0000ffff24207812 */ /* 0x004fe200078ec0ff */
[----:B------:R-:W-:-:S04]  /*39c0*/  IMAD.SHL.U32 R33, R40, 0x80, RZ ;  /* 0x0000008028217824 */ /* 0x000fc800078e00ff */
[----:B------:R-:W-:Y:S01]  /*39d0*/  IMAD R32, R32, 0xe0, RZ ;  /* 0x000000e020207824 */ /* 0x000fe200078e02ff */
[----:B------:R-:W-:Y:S02]  /*39e0*/  F2FP.BF16.F32.PACK_AB R12, R13, R12 ;  /* 0x0000000c0d0c723e */ /* 0x000fe400000010ff */
[----:B------:R-:W-:Y:S02]  /*39f0*/  F2FP.BF16.F32.PACK_AB R13, R15, R14 ;  /* 0x0000000e0f0d723e */ /* 0x000fe400000010ff */
[----:B------:R-:W-:Y:S01]  /*3a00*/  F2FP.BF16.F32.PACK_AB R14, R17, R16 ;  /* 0x00000010110e723e */ /* 0x000fe200000010ff */
[--C-:B------:R-:W-:Y:S01]  /*3a10*/  IMAD R17, R25, 0x10, R37.reuse ;  /* 0x0000001019117824 */ /* 0x100fe200078e0225 */
[----:B------:R-:W-:Y:S01]  /*3a20*/  F2FP.BF16.F32.PACK_AB R15, R19, R18 ;  /* 0x00000012130f723e */ /* 0x000fe200000010ff */
[----:B------:R-:W-:Y:S01]  /*3a30*/  IMAD R37, R24, 0x10, R37 ;  /* 0x0000001018257824 */ /* 0x000fe200078e0225 */
[----:B-1----:R-:W-:Y:S01]  /*3a40*/  F2FP.BF16.F32.PACK_AB R4, R5, R4 ;  /* 0x000000040504723e */ /* 0x002fe200000010ff */
[C---:B------:R-:W-:Y:S01]  /*3a50*/  IMAD.IADD R17, R0.reuse, 0x1, R17 ;  /* 0x0000000100117824 */ /* 0x040fe200078e0211 */
[----:B------:R-:W-:Y:S01]  /*3a60*/  F2FP.BF16.F32.PACK_AB R5, R7, R6 ;  /* 0x000000060705723e */ /* 0x000fe200000010ff */
[----:B------:R-:W-:Y:S01]  /*3a70*/  IMAD.IADD R37, R0, 0x1, R37 ;  /* 0x0000000100257824 */ /* 0x000fe200078e0225 */
[----:B------:R-:W-:-:S02]  /*3a80*/  F2FP.BF16.F32.PACK_AB R6, R9, R8 ;  /* 0x000000080906723e */ /* 0x000fc400000010ff */
[----:B------:R-:W-:Y:S01]  /*3a90*/  F2FP.BF16.F32.PACK_AB R7, R11, R10 ;  /* 0x0000000a0b07723e */ /* 0x000fe200000010ff */
[----:B------:R1:W-:Y:S01]  /*3aa0*/  STS.128 [R17], R12 ;  /* 0x0000000c11007388 */ /* 0x0003e20000000c00 */
[----:B------:R-:W-:-:S03]  /*3ab0*/  NOP ;  /* 0x0000000000007918 */ /* 0x000fc60000000000 */
[----:B------:R1:W-:Y:S01]  /*3ac0*/  STS.128 [R37], R4 ;  /* 0x0000000425007388 */ /* 0x0003e20000000c00 */
[----:B------:R2:W-:Y:S06]  /*3ad0*/  MEMBAR.ALL.CTA ;  /* 0x0000000000007992 */ /* 0x0005ec0000008000 */
[----:B--2---:R-:W2:Y:S02]  /*3ae0*/  FENCE.VIEW.ASYNC.S ;  /* 0x00000000000073c6 */ /* 0x004ea40000000000 */
[----:B--2---:R-:W-:Y:S06]  /*3af0*/  BAR.SYNC.DEFER_BLOCKING 0x8, 0x80 ;  /* 0x0202000000007b1d */ /* 0x004fec0000010000 */
[----:B------:R-:W-:Y:S05]  /*3b00*/  @P1 BRA `(.L_x_46) ;  /* 0x0000000000381947 */ /* 0x000fea0003800000 */
[----:B------:R-:W-:Y:S01]  /*3b10*/  ELECT P2, URZ, PT ;  /* 0x0000000000ff782f */ /* 0x000fe20003840000 */
[----:B------:R-:W-:-:S12]  /*3b20*/  BSSY.RECONVERGENT B0, `(.L_x_46) ;  /* 0x000000c000007945 */ /* 0x000fd80003800200 */
[----:B------:R-:W-:Y:S05]  /*3b30*/  @!P2 BRA `(.L_x_47) ;  /* 0x000000000028a947 */ /* 0x000fea0003800000 */
[----:B------:R-:W2:Y:S01]  /*3b40*/  LDCU.64 UR8, c[0x0][0x348] ;  /* 0x00006900ff0877ac */ /* 0x000ea20008000a00 */
[----:B------:R-:W-:Y:S02]  /*3b50*/  R2UR UR10, R21 ;  /* 0x00000000150a72ca */ /* 0x000fe400000e0000 */
[----:B------:R-:W-:Y:S02]  /*3b60*/  R2UR UR4, R0 ;  /* 0x00000000000472ca */ /* 0x000fe400000e0000 */
[----:B------:R-:W-:Y:S02]  /*3b70*/  R2UR UR5, R32 ;  /* 0x00000000200572ca */ /* 0x000fe400000e0000 */
[----:B------:R-:W-:-:S09]  /*3b80*/  R2UR UR6, R33 ;  /* 0x00000000210672ca */ /* 0x000fd200000e0000 */
[----:B------:R-:W-:Y:S02]  /*3b90*/  ULEA UR4, UR10, UR4, 0xd ;  /* 0x000000040a047291 */ /* 0x000fe4000f8e68ff */
[----:B--2---:R-:W-:-:S04]  /*3ba0*/  UIADD3 UR8, UP0, UPT, UR8, 0x240, URZ ;  /* 0x0000024008087890 */ /* 0x004fc8000ff1e0ff */
[----:B------:R-:W-:-:S09]  /*3bb0*/  UIADD3.X UR9, UPT, UPT, URZ, UR9, URZ, UP0, !UPT ;  /* 0x00000009ff097290 */ /* 0x000fd200087fe4ff */
[----:B------:R2:W-:Y:S02]  /*3bc0*/  UTMASTG.2D [UR4], [UR8] ;  /* 0x00000004080073b5 */ /* 0x0005e40008008000 */
[----:B--2---:R0:W-:Y:S02]  /*3bd0*/  UTMACMDFLUSH ;  /* 0x00000000000079b7 */ /* 0x0041e40000000000 */
.L_x_47:
[----:B------:R-:W-:Y:S05]  /*3be0*/  BSYNC.RECONVERGENT B0 ;  /* 0x0000000000007941 */ /* 0x000fea0003800200 */
.L_x_46:
[----:B------:R-:W-:Y:S05]  /*3bf0*/  @P1 BRA `(.L_x_48) ;  /* 0x0000000000041947 */ /* 0x000fea0003800000 */
[----:B------:R-:W-:-:S04]  /*3c00*/  DEPBAR.LE SB0, 0x1 ;  /* 0x000080400000791a */ /* 0x000fc80000000000 */
.L_x_48:
[----:B------:R-:W-:Y:S01]  /*3c10*/  BAR.SYNC.DEFER_BLOCKING 0x8, 0x80 ;  /* 0x0202000000007b1d */ /* 0x000fe20000010000 */
[----:B------:R-:W-:-:S04]  /*3c20*/  LOP3.LUT R53, R21, 0x1, RZ, 0xc0, !PT ;  /* 0x0000000115357812 */ /* 0x000fc800078ec0ff */
[----:B------:R-:W-:Y:S01]  /*3c30*/  LOP3.LUT R21, R53, 0x1, RZ, 0x3c, !PT ;  /* 0x0000000135157812 */ /* 0x000fe200078e3cff */
[----:B-1----:R-:W1:Y:S04]  /*3c40*/  LDTM.x8 R12, tmem[UR7+0x20] ;  /* 0x00002007000c79ee */ /* 0x002e6800081c0000 */
[C---:B------:R-:W-:Y:S02]  /*3c50*/  IMAD R35, R21.reuse, 0x2000, R30 ;  /* 0x0000200015237824 */ /* 0x040fe400078e021e */
[----:B------:R-:W-:Y:S02]  /*3c60*/  IMAD R50, R21, 0x2000, R0 ;  /* 0x0000200015327824 */ /* 0x000fe400078e0200 */
[----:B------:R-:W-:-:S04]  /*3c70*/  IMAD R34, R28, 0x80, R35 ;  /* 0x000000801c227824 */ /* 0x000fc800078e0223 */
[--C-:B------:R-:W-:Y:S02]  /*3c80*/  IMAD R37, R27, 0x10, R34.reuse ;  /* 0x000000101b257824 */ /* 0x100fe400078e0222 */
[--C-:B------:R-:W-:Y:S02]  /*3c90*/  IMAD R35, R26, 0x10, R34.reuse ;  /* 0x000000101a237824 */ /* 0x100fe400078e0222 */
[C---:B------:R-:W-:Y:S01]  /*3ca0*/  IMAD.IADD R37, R0.reuse, 0x1, R37 ;  /* 0x0000000100257824 */ /* 0x040fe200078e0225 */
[----:B------:R-:W-:Y:S01]  /*3cb0*/  NOP ;  /* 0x0000000000007918 */ /* 0x000fe20000000000 */
[----:B-1----:R-:W1:Y:S01]  /*3cc0*/  LDTM.x8 R4, tmem[UR7+0x28] ;  /* 0x00002807000479ee */ /* 0x002e6200081c0000 */
[----:B------:R-:W-:Y:S02]  /*3cd0*/  IMAD.IADD R35, R0, 0x1, R35 ;  /* 0x0000000100237824 */ /* 0x000fe400078e0223 */
[--C-:B------:R-:W-:Y:S02]  /*3ce0*/  IMAD R39, R25, 0x10, R34.reuse ;  /* 0x0000001019277824 */ /* 0x100fe400078e0222 */
[----:B------:R-:W-:Y:S01]  /*3cf0*/  IMAD R51, R24, 0x10, R34 ;  /* 0x0000001018337824 */ /* 0x000fe200078e0222 */
[----:B------:R-:W-:Y:S01]  /*3d00*/  F2FP.BF16.F32.PACK_AB R44, R13, R12 ;  /* 0x0000000c0d2c723e */ /* 0x000fe200000010ff */
[C---:B------:R-:W-:Y:S01]  /*3d10*/  IMAD.IADD R39, R0.reuse, 0x1, R39 ;  /* 0x0000000100277824 */ /* 0x040fe200078e0227 */
[----:B------:R-:W-:Y:S01]  /*3d20*/  F2FP.BF16.F32.PACK_AB R45, R15, R14 ;  /* 0x0000000e0f2d723e */ /* 0x000fe200000010ff */
[----:B------:R-:W-:Y:S01]  /*3d30*/  IMAD.IADD R51, R0, 0x1, R51 ;  /* 0x0000000100337824 */ /* 0x000fe200078e0233 */
[----:B------:R-:W-:-:S02]  /*3d40*/  F2FP.BF16.F32.PACK_AB R46, R17, R16 ;  /* 0x00000010112e723e */ /* 0x000fc400000010ff */
[----:B------:R-:W-:-:S05]  /*3d50*/  F2FP.BF16.F32.PACK_AB R47, R19, R18 ;  /* 0x00000012132f723e */ /* 0x000fca00000010ff */
[----:B------:R2:W-:Y:S01]  /*3d60*/  STS.128 [R37], R44 ;  /* 0x0000002c25007388 */ /* 0x0005e20000000c00 */
[----:B------:R-:W-:Y:S01]  /*3d70*/  NOP ;  /* 0x0000000000007918 */ /* 0x000fe20000000000 */
[----:B-1----:R-:W1:Y:S01]  /*3d80*/  LDTM.x8 R12, tmem[UR7+0x30] ;  /* 0x00003007000c79ee */ /* 0x002e6200081c0000 */
[----:B------:R-:W-:Y:S02]  /*3d90*/  F2FP.BF16.F32.PACK_AB R40, R5, R4 ;  /* 0x000000040528723e */ /* 0x000fe400000010ff */
[----:B------:R-:W-:Y:S02]  /*3da0*/  F2FP.BF16.F32.PACK_AB R41, R7, R6 ;  /* 0x000000060729723e */ /* 0x000fe400000010ff */
[----:B------:R-:W-:Y:S02]  /*3db0*/  F2FP.BF16.F32.PACK_AB R42, R9, R8 ;  /* 0x00000008092a723e */ /* 0x000fe400000010ff */
        /* <DEDUP_REMOVED lines=10> */
[----:B-1----:R-:W-:Y:S02]  /*3e60*/  F2FP.BF16.F32.PACK_AB R4, R5, R4 ;  /* 0x000000040504723e */ /* 0x002fe400000010ff */
[----:B------:R-:W-:Y:S02]  /*3e70*/  F2FP.BF16.F32.PACK_AB R5, R7, R6 ;  /* 0x000000060705723e */ /* 0x000fe400000010ff */
[----:B------:R-:W-:Y:S02]  /*3e80*/  F2FP.BF16.F32.PACK_AB R6, R9, R8 ;  /* 0x000000080906723e */ /* 0x000fe400000010ff */
[----:B------:R-:W-:-:S05]  /*3e90*/  F2FP.BF16.F32.PACK_AB R7, R11, R10 ;  /* 0x0000000a0b07723e */ /* 0x000fca00000010ff */
[----:B------:R2:W-:Y:S01]  /*3ea0*/  STS.128 [R51], R4 ;  /* 0x0000000433007388 */ /* 0x0005e20000000c00 */
[----:B------:R1:W-:Y:S06]  /*3eb0*/  MEMBAR.ALL.CTA ;  /* 0x0000000000007992 */ /* 0x0003ec0000008000 */
[----:B-1----:R-:W1:Y:S02]  /*3ec0*/  FENCE.VIEW.ASYNC.S ;  /* 0x00000000000073c6 */ /* 0x002e640000000000 */
[----:B-1----:R-:W-:Y:S06]  /*3ed0*/  BAR.SYNC.DEFER_BLOCKING 0x8, 0x80 ;  /* 0x0202000000007b1d */ /* 0x002fec0000010000 */
[----:B------:R-:W-:Y:S05]  /*3ee0*/  @P1 BRA `(.L_x_49) ;  /* 0x0000000000381947 */ /* 0x000fea0003800000 */
[----:B------:R-:W-:Y:S01]  /*3ef0*/  ELECT P2, URZ, PT ;  /* 0x0000000000ff782f */ /* 0x000fe20003840000 */
[----:B------:R-:W-:-:S12]  /*3f00*/  BSSY.RECONVERGENT B0, `(.L_x_50) ;  /* 0x000000b000007945 */ /* 0x000fd80003800200 */
[----:B------:R-:W-:Y:S05]  /*3f10*/  @!P2 BRA `(.L_x_51) ;  /* 0x000000000024a947 */ /* 0x000fea0003800000 */
[----:B------:R-:W1:Y:S01]  /*3f20*/  LDCU.64 UR8, c[0x0][0x348] ;  /* 0x00006900ff0877ac */ /* 0x000e620008000a00 */
[----:B------:R-:W-:Y:S02]  /*3f30*/  R2UR UR5, R32 ;  /* 0x00000000200572ca */ /* 0x000fe400000e0000 */
[----:B------:R-:W-:Y:S02]  /*3f40*/  R2UR UR4, R50 ;  /* 0x00000000320472ca */ /* 0x000fe400000e0000 */
[----:B------:R-:W-:-:S09]  /*3f50*/  R2UR UR6, R33 ;  /* 0x00000000210672ca */ /* 0x000fd200000e0000 */
[----:B------:R-:W-:Y:S02]  /*3f60*/  UIADD3 UR5, UPT, UPT, UR5, 0x20, URZ ;  /* 0x0000002005057890 */ /* 0x000fe4000fffe0ff */
[----:B-1----:R-:W-:-:S04]  /*3f70*/  UIADD3 UR8, UP0, UPT, UR8, 0x240, URZ ;  /* 0x0000024008087890 */ /* 0x002fc8000ff1e0ff */
[----:B------:R-:W-:-:S09]  /*3f80*/  UIADD3.X UR9, UPT, UPT, URZ, UR9, URZ, UP0, !UPT ;  /* 0x00000009ff097290 */ /* 0x000fd200087fe4ff */
[----:B------:R1:W-:Y:S02]  /*3f90*/  UTMASTG.2D [UR4], [UR8] ;  /* 0x00000004080073b5 */ /* 0x0003e40008008000 */
[----:B-1----:R0:W-:Y:S02]  /*3fa0*/  UTMACMDFLUSH ;  /* 0x00000000000079b7 */ /* 0x0021e40000000000 */
.L_x_51:
[----:B------:R-:W-:Y:S05]  /*3fb0*/  BSYNC.RECONVERGENT B0 ;  /* 0x0000000000007941 */ /* 0x000fea0003800200 */
.L_x_50:
[----:B------:R-:W-:-:S04]  /*3fc0*/  DEPBAR.LE SB0, 0x1 ;  /* 0x000080400000791a */ /* 0x000fc80000000000 */
.L_x_49:
[----:B------:R-:W-:Y:S01]  /*3fd0*/  BAR.SYNC.DEFER_BLOCKING 0x8, 0x80 ;  /* 0x0202000000007b1d */ /* 0x000fe20000010000 */
[C---:B--2---:R-:W-:Y:S02]  /*3fe0*/  IMAD R41, R53.reuse, 0x2000, R30 ;  /* 0x0000200035297824 */ /* 0x044fe400078e021e */
[----:B------:R-:W-:Y:S02]  /*3ff0*/  IMAD R48, R53, 0x2000, R0 ;  /* 0x0000200035307824 */ /* 0x000fe400078e0200 */
[----:B------:R-:W-:Y:S01]  /*4000*/  IMAD R38, R28, 0x80, R41 ;  /* 0x000000801c267824 */ /* 0x000fe200078e0229 */
[----:B------:R-:W1:Y:S03]  /*4010*/  LDTM.x8 R12, tmem[UR7+0x40] ;  /* 0x00004007000c79ee */ /* 0x000e6600081c0000 */
[----:B------:R-:W-:-:S04]  /*4020*/  IMAD R49, R24, 0x10, R38 ;  /* 0x0000001018317824 */ /* 0x000fc800078e0226 */
[C---:B------:R-:W-:Y:S01]  /*4030*/  IMAD.IADD R49, R0.reuse, 0x1, R49 ;  /* 0x0000000100317824 */ /* 0x040fe200078e0231 */
[----:B------:R-:W-:Y:S01]  /*4040*/  NOP ;  /* 0x0000000000007918 */ /* 0x000fe20000000000 */
[----:B-1----:R-:W1:Y:S01]  /*4050*/  LDTM.x8 R4, tmem[UR7+0x48] ;  /* 0x00004807000479ee */ /* 0x002e6200081c0000 */
[----:B------:R-:W-:Y:S01]  /*4060*/  F2FP.BF16.F32.PACK_AB R44, R13, R12 ;  /* 0x0000000c0d2c723e */ /* 0x000fe200000010ff */
[----:B------:R-:W-:Y:S01]  /*4070*/  IMAD R13, R27, 0x10, R38 ;  /* 0x000000101b0d7824 */ /* 0x000fe200078e0226 */
[----:B------:R-:W-:Y:S02]  /*4080*/  F2FP.BF16.F32.PACK_AB R45, R15, R14 ;  /* 0x0000000e0f2d723e */ /* 0x000fe400000010ff */
[----:B------:R-:W-:Y:S01]  /*4090*/  F2FP.BF16.F32.PACK_AB R46, R17, R16 ;  /* 0x00000010112e723e */ /* 0x000fe200000010ff */
[----:B------:R-:W-:Y:S01]  /*40a0*/  IMAD.IADD R36, R0, 0x1, R13 ;  /* 0x0000000100247824 */ /* 0x000fe200078e020d */
[----:B------:R-:W-:-:S05]  /*40b0*/  F2FP.BF16.F32.PACK_AB R47, R19, R18 ;  /* 0x00000012132f723e */ /* 0x000fca00000010ff */
[----:B------:R2:W-:Y:S01]  /*40c0*/  STS.128 [R36], R44 ;  /* 0x0000002c24007388 */ /* 0x0005e20000000c00 */
        /* <DEDUP_REMOVED lines=11> */
[----:B------:R-:W-:Y:S02]  /*4180*/  F2FP.BF16.F32.PACK_AB R12, R13, R12 ;  /* 0x0000000c0d0c723e */ /* 0x000fe400000010ff */
[----:B------:R-:W-:Y:S02]  /*4190*/  F2FP.BF16.F32.PACK_AB R13, R15, R14 ;  /* 0x0000000e0f0d723e */ /* 0x000fe400000010ff */
[----:B------:R-:W-:Y:S01]  /*41a0*/  F2FP.BF16.F32.PACK_AB R14, R17, R16 ;  /* 0x00000010110e723e */ /* 0x000fe200000010ff */
[----:B------:R-:W-:Y:S01]  /*41b0*/  IMAD R17, R25, 0x10, R38 ;  /* 0x0000001019117824 */ /* 0x000fe200078e0226 */
[----:B------:R-:W-:-:S03]  /*41c0*/  F2FP.BF16.F32.PACK_AB R15, R19, R18 ;  /* 0x00000012130f723e */ /* 0x000fc600000010ff */
[----:B------:R-:W-:-:S05]  /*41d0*/  IMAD.IADD R38, R0, 0x1, R17 ;  /* 0x0000000100267824 */ /* 0x000fca00078e0211 */
        /* <DEDUP_REMOVED lines=23> */
.L_x_54:
[----:B------:R-:W-:Y:S05]  /*4350*/  BSYNC.RECONVERGENT B0 ;  /* 0x0000000000007941 */ /* 0x000fea0003800200 */
.L_x_53:
[----:B------:R-:W-:-:S04]  /*4360*/  DEPBAR.LE SB0, 0x1 ;  /* 0x000080400000791a */ /* 0x000fc80000000000 */
.L_x_52:
[----:B------:R-:W-:Y:S06]  /*4370*/  BAR.SYNC.DEFER_BLOCKING 0x8, 0x80 ;  /* 0x0202000000007b1d */ /* 0x000fec0000010000 */
[----:B--2---:R-:W1:Y:S01]  /*4380*/  LDTM.x8 R12, tmem[UR7+0x60] ;  /* 0x00006007000c79ee */ /* 0x004e6200081c0000 */
[----:B------:R-:W-:Y:S01]  /*4390*/  NOP ;  /* 0x0000000000007918 */ /* 0x000fe20000000000 */
[----:B-1----:R-:W1:Y:S01]  /*43a0*/  LDTM.x8 R4, tmem[UR7+0x68] ;  /* 0x00006807000479ee */ /* 0x002e6200081c0000 */
[----:B------:R-:W-:Y:S02]  /*43b0*/  F2FP.BF16.F32.PACK_AB R44, R13, R12 ;  /* 0x0000000c0d2c723e */ /* 0x000fe400000010ff */
[----:B------:R-:W-:-:S02]  /*43c0*/  F2FP.BF16.F32.PACK_AB R45, R15, R14 ;  /* 0x0000000e0f2d723e */ /* 0x000fc400000010ff */
        /* <DEDUP_REMOVED lines=39> */
.L_x_57:
[----:B------:R-:W-:Y:S05]  /*4640*/  BSYNC.RECONVERGENT B0 ;  /* 0x0000000000007941 */ /* 0x000fea0003800200 */
.L_x_56:
[----:B------:R-:W-:-:S04]  /*4650*/  DEPBAR.LE SB0, 0x1 ;  /* 0x000080400000791a */ /* 0x000fc80000000000 */
.L_x_55:
        /* <DEDUP_REMOVED lines=45> */
.L_x_60:
[----:B------:R-:W-:Y:S05]  /*4930*/  BSYNC.RECONVERGENT B0 ;  /* 0x0000000000007941 */ /* 0x000fea0003800200 */
.L_x_59:
[----:B------:R-:W-:-:S04]  /*4940*/  DEPBAR.LE SB0, 0x1 ;  /* 0x000080400000791a */ /* 0x000fc80000000000 */
.L_x_58:
        /* <DEDUP_REMOVED lines=45> */
.L_x_63:
[----:B------:R-:W-:Y:S05]  /*4c20*/  BSYNC.RECONVERGENT B0 ;  /* 0x0000000000007941 */ /* 0x000fea0003800200 */
.L_x_62:
[----:B------:R-:W-:-:S04]  /*4c30*/  DEPBAR.LE SB0, 0x1 ;  /* 0x000080400000791a */ /* 0x000fc80000000000 */
.L_x_61:
[----:B------:R-:W-:Y:S01]  /*4c40*/  BAR.SYNC.DEFER_BLOCKING 0x8, 0x80 ;  /* 0x0202000000007b1d */ /* 0x000fe20000010000 */
[----:B------:R-:W-:-:S05]  /*4c50*/  VIADD R2, R2, 0x31870 ;  /* 0x0003187002027836 */ /* 0x000fca0000000000 */
[----:B------:R-:W-:Y:S01]  /*4c60*/  PRMT R2, RZ, 0x654, R2 ;  /* 0x00000654ff027816 */ /* 0x000fe20000000002 */
[----:B--2---:R-:W1:Y:S01]  /*4c70*/  LDTM.x8 R12, tmem[UR7+0xc0] ;  /* 0x0000c007000c79ee */ /* 0x004e6200081c0000 */
        /* <DEDUP_REMOVED lines=27> */
[----:B------:R-:W-:Y:S01]  /*4e30*/  NOP ;  /* 0x0000000000007918 */ /* 0x000fe20000000000 */
[----:B------:R2:W-:Y:S01]  /*4e40*/  SYNCS.ARRIVE.TRANS64.RED.A1T0 RZ, [R2+URZ], RZ ;  /* 0x000000ff02ff79a7 */ /* 0x0005e200081004ff */
        /* <DEDUP_REMOVED lines=16> */
.L_x_65:
[----:B------:R-:W-:Y:S05]  /*4f50*/  BSYNC.RECONVERGENT B0 ;  /* 0x0000000000007941 */ /* 0x000fea0003800200 */
.L_x_64:
[----:B------:R-:W-:Y:S02]  /*4f60*/  IADD3 R23, PT, PT, R23, 0x8c, RZ ;  /* 0x0000008c17177810 */ /* 0x000fe40007ffe0ff */
[----:B------:R-:W-:Y:S01]  /*4f70*/  IADD3 R29, PT, PT, R29, 0x8c, RZ ;  /* 0x0000008c1d1d7810 */ /* 0x000fe20007ffe0ff */
[----:B------:R-:W-:Y:S06]  /*4f80*/  @P0 BRA `(.L_x_66) ;  /* 0xffffffe400980947 */ /* 0x000fec000383ffff */
.L_x_43:
[----:B------:R-:W-:-:S13]  /*4f90*/  ISETP.NE.AND P0, PT, R3, 0x3, PT ;  /* 0x000000030300780c */ /* 0x000fda0003f05270 */
[----:B------:R-:W-:Y:S05]  /*4fa0*/  @P0 EXIT ;  /* 0x000000000000094d */ /* 0x000fea0003800000 */
[----:B------:R-:W-:Y:S05]  /*4fb0*/  WARPSYNC.ALL ;  /* 0x0000000000007948 */ /* 0x000fea0003800000 */
[----:B------:R-:W-:Y:S01]  /*4fc0*/  NOP ;  /* 0x0000000000007918 */ /* 0x000fe20000000000 */
[----:B------:R-:W1:Y:S01]  /*4fd0*/  S2UR UR5, SR_CgaCtaId ;  /* 0x00000000000579c3 */ /* 0x000e620000008800 */
[----:B------:R-:W-:Y:S02]  /*4fe0*/  UMOV UR4, 0x50 ;  /* 0x0000005000047882 */ /* 0x000fe40000000000 */
[----:B-1----:R-:W-:-:S09]  /*4ff0*/  ULEA UR5, UR5, UR4, 0x18 ;  /* 0x0000000405057291 */ /* 0x002fd2000f8ec0ff */
[----:B--2---:R-:W1:Y:S02]  /*5000*/  LDS R2, [UR5] ;  /* 0x00000005ff027984 */ /* 0x004e640008000800 */
[----:B-1----:R-:W-:-:S04]  /*5010*/  LOP3.LUT R0, R2, 0xffff, RZ, 0xc0, !PT ;  /* 0x0000ffff02007812 */ /* 0x002fc800078ec0ff */
[----:B------:R-:W-:-:S13]  /*5020*/  ISETP.NE.AND P0, PT, R0, 0xffff, PT ;  /* 0x0000ffff0000780c */ /* 0x000fda0003f05270 */
[----:B------:R-:W-:Y:S05]  /*5030*/  @P0 BRA `(.L_x_67) ;  /* 0x0000000000480947 */ /* 0x000fea0003800000 */
[----:B------:R-:W-:-:S04]  /*5040*/  SHF.R.U32.HI R0, RZ, 0x10, R2 ;  /* 0x00000010ff007819 */ /* 0x000fc80000011602 */
[----:B------:R-:W-:-:S04]  /*5050*/  LOP3.LUT R0, R0, 0x1, RZ, 0xc0, !PT ;  /* 0x0000000100007812 */ /* 0x000fc800078ec0ff */
[----:B------:R-:W-:-:S13]  /*5060*/  ISETP.NE.AND P0, PT, R0, 0x1, PT ;  /* 0x000000010000780c */ /* 0x000fda0003f05270 */
[----:B------:R-:W-:Y:S05]  /*5070*/  @P0 BRA `(.L_x_68) ;  /* 0x00000000002c0947 */ /* 0x000fea0003800000 */
[----:B------:R-:W1:Y:S01]  /*5080*/  S2R R0, SR_LANEID ;  /* 0x0000000000007919 */ /* 0x000e620000000000 */
[----:B------:R-:W-:Y:S01]  /*5090*/  IMAD.MOV.U32 R2, RZ, RZ, -0x20000 ;  /* 0xfffe0000ff027424 */ /* 0x000fe200078e00ff */
[----:B------:R-:W-:Y:S02]  /*50a0*/  VOTEU.ANY UR6, UPT, PT ;  /* 0x0000000000067886 */ /* 0x000fe400038e0100 */
[----:B------:R-:W-:Y:S01]  /*50b0*/  UFLO.U32 UR6, UR6 ;  /* 0x00000006000672bd */ /* 0x000fe200080e0000 */
[----:B------:R-:W2:Y:S05]  /*50c0*/  REDUX UR4, R2 ;  /* 0x00000000020473c4 */ /* 0x000eaa0000000000 */
[----:B-1----:R-:W-:-:S02]  /*50d0*/  ISETP.EQ.U32.AND P0, PT, R0, UR6, PT ;  /* 0x0000000600007c0c */ /* 0x002fc4000bf02070 */
[----:B--2---:R-:W-:Y:S01]  /*50e0*/  MOV R0, UR4 ;  /* 0x0000000400007c02 */ /* 0x004fe20008000f00 */
[----:B------:R-:W-:-:S05]  /*50f0*/  UMOV UR4, 0xfffe0000 ;  /* 0xfffe000000047882 */ /* 0x000fca0000000000 */
[----:B------:R1:W-:Y:S05]  /*5100*/  UTCATOMSWS.AND URZ, UR4 ;  /* 0x0000000400ff79e3 */ /* 0x0003ea0008000000 */
[----:B------:R1:W-:Y:S01]  /*5110*/  @P0 ATOMS.AND RZ, [UR5], R0 ;  /* 0x00000000ffff098c */ /* 0x0003e2000a800005 */
[----:B------:R-:W-:Y:S05]  /*5120*/  BRA `(.L_x_69) ;  /* 0x0000000000147947 */ /* 0x000fea0003800000 */
.L_x_68:
[----:B------:R-:W-:Y:S02]  /*5130*/  MOV R2, 0x5150 ;  /* 0x0000515000027802 */ /* 0x000fe40000000f00 */
[----:B------:R-:W-:Y:S05]  /*5140*/  CALL.REL.NOINC `($__internal_0_$__cuda_sm10x_tcgen05_guardrail_trap_col_being_dealloced_not_returned_by_alloc) ;  /* 0x00000008001c7944 */ /* 0x000fea0003c00000 */
[----:B------:R-:W-:Y:S05]  /*5150*/  BRA `(.L_x_69) ;  /* 0x0000000000087947 */ /* 0x000fea0003800000 */
.L_x_67:
[----:B------:R-:W-:Y:S02]  /*5160*/  MOV R2, 0x5180 ;  /* 0x0000518000027802 */ /* 0x000fe40000000f00 */
[----:B------:R-:W-:Y:S05]  /*5170*/  CALL.REL.NOINC `($__internal_2_$__cuda_sm10x_tcgen05_guardrail_trap_unallocated_columns_being_dealloced) ;  /* 0x0000000800287944 */ /* 0x000fea0003c00000 */
.L_x_69:
[----:B------:R-:W-:Y:S01]  /*5180*/  NOP ;  /* 0x0000000000007918 */ /* 0x000fe20000000000 */
[----:B-1----:R-:W-:Y:S05]  /*5190*/  EXIT ;  /* 0x000000000000794d */ /* 0x002fea0003800000 */
.L_x_14:
[----:B------:R-:W-:-:S07]  /*51a0*/  MOV R4, R5 ;  /* 0x0000000500047202 */ /* 0x000fce0000000f00 */
.L_x_70:
[----:B-1----:R1:W2:Y:S02]  /*51b0*/  SYNCS.PHASECHK.TRANS64.TRYWAIT P0, [R2+URZ+0x31800], R5 ;  /* 0x03180005020075a7 */ /* 0x0022a400080011ff */
[----:B--2---:R-:W-:Y:S05]  /*51c0*/  @!P0 NANOSLEEP.SYNCS 0x989680 ;  /* 0x009896800000895d */ /* 0x004fea0003900000 */
[----:B------:R-:W2:Y:S02]  /*51d0*/  @!P0 SYNCS.PHASECHK.TRANS64 P0, [R2+URZ+0x31800], R5 ;  /* 0x03180005020085a7 */ /* 0x000ea400080010ff */
[----:B--2---:R-:W-:Y:S05]  /*51e0*/  @!P0 BRA `(.L_x_70) ;  /* 0xfffffffc00f08947 */ /* 0x004fea000383ffff */
[----:B------:R-:W-:Y:S05]  /*51f0*/  BRA `(.L_x_71) ;  /* 0xffffffb800147947 */ /* 0x000fea000383ffff */
.L_x_18:
[----:B------:R-:W-:Y:S02]  /*5200*/  MOV R10, UR10 ;  /* 0x0000000a000a7c02 */ /* 0x000fe40008000f00 */
[----:B------:R-:W-:Y:S02]  /*5210*/  MOV R11, UR10 ;  /* 0x0000000a000b7c02 */ /* 0x000fe40008000f00 */
[----:B------:R-:W-:-:S07]  /*5220*/  MOV R0, UR9 ;  /* 0x0000000900007c02 */ /* 0x000fce0008000f00 */
.L_x_72:
[----:B-1----:R1:W2:Y:S02]  /*5230*/  SYNCS.PHASECHK.TRANS64.TRYWAIT P0, [R0+URZ+0x31870], R11 ;  /* 0x0318700b000075a7 */ /* 0x0022a400080011ff */
[----:B--2---:R-:W-:Y:S05]  /*5240*/  @!P0 NANOSLEEP.SYNCS 0x989680 ;  /* 0x009896800000895d */ /* 0x004fea0003900000 */
[----:B------:R-:W2:Y:S02]  /*5250*/  @!P0 SYNCS.PHASECHK.TRANS64 P0, [R0+URZ+0x31870], R11 ;  /* 0x0318700b000085a7 */ /* 0x000ea400080010ff */
[----:B--2---:R-:W-:Y:S05]  /*5260*/  @!P0 BRA `(.L_x_72) ;  /* 0xfffffffc00f08947 */ /* 0x004fea000383ffff */
[----:B------:R-:W-:Y:S05]  /*5270*/  BRA `(.L_x_73) ;  /* 0xffffffbc00a87947 */ /* 0x000fea000383ffff */
.L_x_19:
[----:B------:R-:W-:Y:S02]  /*5280*/  MOV R2, UR13 ;  /* 0x0000000d00027c02 */ /* 0x000fe40008000f00 */
[----:B------:R-:W-:Y:S07]  /*5290*/  MOV R10, R11 ;  /* 0x0000000b000a7202 */ /* 0x000fee0000000f00 */
.L_x_74:
[----:B-1----:R1:W2:Y:S02]  /*52a0*/  SYNCS.PHASECHK.TRANS64.TRYWAIT P0, [R2+URZ+0x31840], R11 ;  /* 0x0318400b020075a7 */ /* 0x0022a400080011ff */
[----:B--2---:R-:W-:Y:S05]  /*52b0*/  @!P0 NANOSLEEP.SYNCS 0x989680 ;  /* 0x009896800000895d */ /* 0x004fea0003900000 */
[----:B------:R-:W2:Y:S02]  /*52c0*/  @!P0 SYNCS.PHASECHK.TRANS64 P0, [R2+URZ+0x31840], R11 ;  /* 0x0318400b020085a7 */ /* 0x000ea400080010ff */
[----:B--2---:R-:W-:Y:S05]  /*52d0*/  @!P0 BRA `(.L_x_74) ;  /* 0xfffffffc00f08947 */ /* 0x004fea000383ffff */
[----:B------:R-:W-:Y:S05]  /*52e0*/  BRA `(.L_x_75) ;  /* 0xffffffbc00b47947 */ /* 0x000fea000383ffff */
.L_x_21:
[----:B------:R-:W-:Y:S02]  /*52f0*/  MOV R0, UR9 ;  /* 0x0000000900007c02 */ /* 0x000fe40008000f00 */
[----:B------:R-:W-:Y:S07]  /*5300*/  MOV R12, R13 ;  /* 0x0000000d000c7202 */ /* 0x000fee0000000f00 */
.L_x_76:
[----:B-1----:R1:W2:Y:S02]  /*5310*/  SYNCS.PHASECHK.TRANS64.TRYWAIT P0, [R0+URZ+0x31840], R13 ;  /* 0x0318400d000075a7 */ /* 0x0022a400080011ff */
[----:B--2---:R-:W-:Y:S05]  /*5320*/  @!P0 NANOSLEEP.SYNCS 0x989680 ;  /* 0x009896800000895d */ /* 0x004fea0003900000 */
[----:B------:R-:W2:Y:S02]  /*5330*/  @!P0 SYNCS.PHASECHK.TRANS64 P0, [R0+URZ+0x31840], R13 ;  /* 0x0318400d000085a7 */ /* 0x000ea400080010ff */
[----:B--2---:R-:W-:Y:S05]  /*5340*/  @!P0 BRA `(.L_x_76) ;  /* 0xfffffffc00f08947 */ /* 0x004fea000383ffff */
[----:B------:R-:W-:Y:S05]  /*5350*/  BRA `(.L_x_77) ;  /* 0xffffffc0008c7947 */ /* 0x000fea000383ffff */
.L_x_25:
[----:B------:R-:W-:Y:S01]  /*5360*/  HFMA2 R12, -RZ, RZ, -0.0 , 0 ;  /* 0x80000000ff0c7431 */ /* 0x000fe200000001ff */
[----:B-1----:R-:W-:-:S04]  /*5370*/  MOV R13, 0x80000000 ;  /* 0x80000000000d7802 */ /* 0x002fc80000000f00 */
[----:B------:R1:W2:Y:S03]  /*5380*/  SYNCS.PHASECHK.TRANS64.TRYWAIT P0, [R0+URZ+0x31820], R13 ;  /* 0x0318200d000075a7 */ /* 0x0002a600080011ff */
[----:B--2---:R-:W-:Y:S05]  /*5390*/  @!P0 NANOSLEEP.SYNCS 0x989680 ;  /* 0x009896800000895d */ /* 0x004fea0003900000 */
[----:B------:R-:W2:Y:S02]  /*53a0*/  @!P0 SYNCS.PHASECHK.TRANS64 P0, [R0+URZ+0x31820], R13 ;  /* 0x0318200d000085a7 */ /* 0x000ea400080010ff */
[----:B--2---:R-:W-:Y:S05]  /*53b0*/  @!P0 BRA `(.L_x_25) ;  /* 0xfffffffc00e88947 */ /* 0x004fea000383ffff */
[----:B------:R-:W-:Y:S05]  /*53c0*/  BRA `(.L_x_78) ;  /* 0xffffffc800207947 */ /* 0x000fea000383ffff */
.L_x_26:
[----:B------:R-:W-:Y:S01]  /*53d0*/  HFMA2 R12, -RZ, RZ, -0.0 , 0 ;  /* 0x80000000ff0c7431 */ /* 0x000fe200000001ff */
[----:B-1----:R-:W-:-:S04]  /*53e0*/  MOV R13, 0x80000000 ;  /* 0x80000000000d7802 */ /* 0x002fc80000000f00 */
[----:B------:R1:W2:Y:S03]  /*53f0*/  SYNCS.PHASECHK.TRANS64.TRYWAIT P0, [R0+URZ+0x31828], R13 ;  /* 0x0318280d000075a7 */ /* 0x0002a600080011ff */
[----:B--2---:R-:W-:Y:S05]  /*5400*/  @!P0 NANOSLEEP.SYNCS 0x989680 ;  /* 0x009896800000895d */ /* 0x004fea0003900000 */
[----:B------:R-:W2:Y:S02]  /*5410*/  @!P0 SYNCS.PHASECHK.TRANS64 P0, [R0+URZ+0x31828], R13 ;  /* 0x0318280d000085a7 */ /* 0x000ea400080010ff */
[----:B--2---:R-:W-:Y:S05]  /*5420*/  @!P0 BRA `(.L_x_26) ;  /* 0xfffffffc00e88947 */ /* 0x004fea000383ffff */
[----:B------:R-:W-:Y:S05]  /*5430*/  BRA `(.L_x_79) ;  /* 0xffffffc800987947 */ /* 0x000fea000383ffff */
.L_x_27:
[----:B------:R-:W-:Y:S01]  /*5440*/  HFMA2 R12, -RZ, RZ, -0.0 , 0 ;  /* 0x80000000ff0c7431 */ /* 0x000fe200000001ff */
[----:B-1----:R-:W-:-:S04]  /*5450*/  MOV R13, 0x80000000 ;  /* 0x80000000000d7802 */ /* 0x002fc80000000f00 */
[----:B------:R1:W2:Y:S03]  /*5460*/  SYNCS.PHASECHK.TRANS64.TRYWAIT P0, [R0+URZ+0x31830], R13 ;  /* 0x0318300d000075a7 */ /* 0x0002a600080011ff */
[----:B--2---:R-:W-:Y:S05]  /*5470*/  @!P0 NANOSLEEP.SYNCS 0x989680 ;  /* 0x009896800000895d */ /* 0x004fea0003900000 */
[----:B------:R-:W2:Y:S02]  /*5480*/  @!P0 SYNCS.PHASECHK.TRANS64 P0, [R0+URZ+0x31830], R13 ;  /* 0x0318300d000085a7 */ /* 0x000ea400080010ff */
[----:B--2---:R-:W-:Y:S05]  /*5490*/  @!P0 BRA `(.L_x_27) ;  /* 0xfffffffc00e88947 */ /* 0x004fea000383ffff */
[----:B------:R-:W-:Y:S05]  /*54a0*/  BRA `(.L_x_80) ;  /* 0xffffffc800d87947 */ /* 0x000fea000383ffff */
.L_x_28:
[----:B------:R-:W-:Y:S01]  /*54b0*/  HFMA2 R26, -RZ, RZ, -0.0 , 0 ;  /* 0x80000000ff1a7431 */ /* 0x000fe200000001ff */
[----:B-1----:R-:W-:-:S04]  /*54c0*/  MOV R27, 0x80000000 ;  /* 0x80000000001b7802 */ /* 0x002fc80000000f00 */
[----:B------:R1:W2:Y:S03]  /*54d0*/  SYNCS.PHASECHK.TRANS64.TRYWAIT P0, [R0+URZ+0x31838], R27 ;  /* 0x0318381b000075a7 */ /* 0x0002a600080011ff */
[----:B--2---:R-:W-:Y:S05]  /*54e0*/  @!P0 NANOSLEEP.SYNCS 0x989680 ;  /* 0x009896800000895d */ /* 0x004fea0003900000 */
[----:B------:R-:W2:Y:S02]  /*54f0*/  @!P0 SYNCS.PHASECHK.TRANS64 P0, [R0+URZ+0x31838], R27 ;  /* 0x0318381b000085a7 */ /* 0x000ea400080010ff */
[----:B--2---:R-:W-:Y:S05]  /*5500*/  @!P0 BRA `(.L_x_28) ;  /* 0xfffffffc00e88947 */ /* 0x004fea000383ffff */
[----:B------:R-:W-:Y:S05]  /*5510*/  BRA `(.L_x_81) ;  /* 0xffffffcc00147947 */ /* 0x000fea000383ffff */
.L_x_29:
[----:B--2---:R2:W3:Y:S02]  /*5520*/  SYNCS.PHASECHK.TRANS64.TRYWAIT P0, [R0+URZ+0x31820], RZ ;  /* 0x031820ff000075a7 */ /* 0x0044e400080011ff */
[----:B---3--:R-:W-:Y:S05]  /*5530*/  @!P0 NANOSLEEP.SYNCS 0x989680 ;  /* 0x009896800000895d */ /* 0x008fea0003900000 */
[----:B------:R-:W3:Y:S02]  /*5540*/  @!P0 SYNCS.PHASECHK.TRANS64 P0, [R0+URZ+0x31820], RZ ;  /* 0x031820ff000085a7 */ /* 0x000ee400080010ff */
[----:B---3--:R-:W-:Y:S05]  /*5550*/  @!P0 BRA `(.L_x_29) ;  /* 0xfffffffc00f08947 */ /* 0x008fea000383ffff */
[----:B------:R-:W-:Y:S05]  /*5560*/  BRA `(.L_x_82) ;  /* 0xffffffcc004c7947 */ /* 0x000fea000383ffff */
.L_x_30:
[----:B---3--:R3:W4:Y:S02]  /*5570*/  SYNCS.PHASECHK.TRANS64.TRYWAIT P0, [R0+URZ+0x31828], RZ ;  /* 0x031828ff000075a7 */ /* 0x00872400080011ff */
[----:B----4-:R-:W-:Y:S05]  /*5580*/  @!P0 NANOSLEEP.SYNCS 0x989680 ;  /* 0x009896800000895d */ /* 0x010fea0003900000 */
[----:B------:R-:W4:Y:S02]  /*5590*/  @!P0 SYNCS.PHASECHK.TRANS64 P0, [R0+URZ+0x31828], RZ ;  /* 0x031828ff000085a7 */ /* 0x000f2400080010ff */
[----:B----4-:R-:W-:Y:S05]  /*55a0*/  @!P0 BRA `(.L_x_30) ;  /* 0xfffffffc00f08947 */ /* 0x010fea000383ffff */
[----:B------:R-:W-:Y:S05]  /*55b0*/  BRA `(.L_x_83) ;  /* 0xffffffcc00bc7947 */ /* 0x000fea000383ffff */
.L_x_31:
[----:B----4-:R4:W5:Y:S02]  /*55c0*/  SYNCS.PHASECHK.TRANS64.TRYWAIT P0, [R0+URZ+0x31830], RZ ;  /* 0x031830ff000075a7 */ /* 0x01096400080011ff */
[----:B-----5:R-:W-:Y:S05]  /*55d0*/  @!P0 NANOSLEEP.SYNCS 0x989680 ;  /* 0x009896800000895d */ /* 0x020fea0003900000 */
[----:B------:R-:W5:Y:S02]  /*55e0*/  @!P0 SYNCS.PHASECHK.TRANS64 P0, [R0+URZ+0x31830], RZ ;  /* 0x031830ff000085a7 */ /* 0x000f6400080010ff */
[----:B-----5:R-:W-:Y:S05]  /*55f0*/  @!P0 BRA `(.L_x_31) ;  /* 0xfffffffc00f08947 */ /* 0x020fea000383ffff */
[----:B------:R-:W-:Y:S05]  /*5600*/  BRA `(.L_x_84) ;  /* 0xffffffcc00f47947 */ /* 0x000fea000383ffff */
.L_x_32:
[----:B-1----:R1:W5:Y:S02]  /*5610*/  SYNCS.PHASECHK.TRANS64.TRYWAIT P0, [R0+URZ+0x31838], RZ ;  /* 0x031838ff000075a7 */ /* 0x00236400080011ff */
[----:B-----5:R-:W-:Y:S05]  /*5620*/  @!P0 NANOSLEEP.SYNCS 0x989680 ;  /* 0x009896800000895d */ /* 0x020fea0003900000 */
[----:B------:R-:W5:Y:S02]  /*5630*/  @!P0 SYNCS.PHASECHK.TRANS64 P0, [R0+URZ+0x31838], RZ ;  /* 0x031838ff000085a7 */ /* 0x000f6400080010ff */
[----:B-----5:R-:W-:Y:S05]  /*5640*/  @!P0 BRA `(.L_x_32) ;  /* 0xfffffffc00f08947 */ /* 0x020fea000383ffff */
[----:B------:R-:W-:Y:S05]  /*5650*/  BRA `(.L_x_85) ;  /* 0xffffffd0002c7947 */ /* 0x000fea000383ffff */
.L_x_33:
[----:B------:R-:W-:Y:S01]  /*5660*/  HFMA2 R26, -RZ, RZ, -0.0 , 0 ;  /* 0x80000000ff1a7431 */ /* 0x000fe200000001ff */
[----:B-1----:R-:W-:-:S04]  /*5670*/  MOV R27, 0x80000000 ;  /* 0x80000000001b7802 */ /* 0x002fc80000000f00 */
[----:B------:R1:W5:Y:S03]  /*5680*/  SYNCS.PHASECHK.TRANS64.TRYWAIT P0, [R0+URZ+0x31820], R27 ;  /* 0x0318201b000075a7 */ /* 0x00036600080011ff */
[----:B-----5:R-:W-:Y:S05]  /*5690*/  @!P0 NANOSLEEP.SYNCS 0x989680 ;  /* 0x009896800000895d */ /* 0x020fea0003900000 */
[----:B------:R-:W5:Y:S02]  /*56a0*/  @!P0 SYNCS.PHASECHK.TRANS64 P0, [R0+URZ+0x31820], R27 ;  /* 0x0318201b000085a7 */ /* 0x000f6400080010ff */
[----:B-----5:R-:W-:Y:S05]  /*56b0*/  @!P0 BRA `(.L_x_33) ;  /* 0xfffffffc00e88947 */ /* 0x020fea000383ffff */
[----:B------:R-:W-:Y:S05]  /*56c0*/  BRA `(.L_x_86) ;  /* 0xffffffd0005c7947 */ /* 0x000fea000383ffff */
.L_x_34:
[----:B------:R-:W-:Y:S01]  /*56d0*/  HFMA2 R26, -RZ, RZ, -0.0 , 0 ;  /* 0x80000000ff1a7431 */ /* 0x000fe200000001ff */
[----:B-1----:R-:W-:-:S04]  /*56e0*/  MOV R27, 0x80000000 ;  /* 0x80000000001b7802 */ /* 0x002fc80000000f00 */
[----:B------:R1:W5:Y:S03]  /*56f0*/  SYNCS.PHASECHK.TRANS64.TRYWAIT P0, [R0+URZ+0x31828], R27 ;  /* 0x0318281b000075a7 */ /* 0x00036600080011ff */
[----:B-----5:R-:W-:Y:S05]  /*5700*/  @!P0 NANOSLEEP.SYNCS 0x989680 ;  /* 0x009896800000895d */ /* 0x020fea0003900000 */
[----:B------:R-:W5:Y:S02]  /*5710*/  @!P0 SYNCS.PHASECHK.TRANS64 P0, [R0+URZ+0x31828], R27 ;  /* 0x0318281b000085a7 */ /* 0x000f6400080010ff */
[----:B-----5:R-:W-:Y:S05]  /*5720*/  @!P0 BRA `(.L_x_34) ;  /* 0xfffffffc00e88947 */ /* 0x020fea000383ffff */
[----:B------:R-:W-:Y:S05]  /*5730*/  BRA `(.L_x_87) ;  /* 0xffffffd000c47947 */ /* 0x000fea000383ffff */
.L_x_35:
[----:B------:R-:W-:Y:S01]  /*5740*/  HFMA2 R26, -RZ, RZ, -0.0 , 0 ;  /* 0x80000000ff1a7431 */ /* 0x000fe200000001ff */
[----:B-1----:R-:W-:-:S04]  /*5750*/  MOV R27, 0x80000000 ;  /* 0x80000000001b7802 */ /* 0x002fc80000000f00 */
[----:B------:R1:W5:Y:S03]  /*5760*/  SYNCS.PHASECHK.TRANS64.TRYWAIT P0, [R0+URZ+0x31830], R27 ;  /* 0x0318301b000075a7 */ /* 0x00036600080011ff */
[----:B-----5:R-:W-:Y:S05]  /*5770*/  @!P0 NANOSLEEP.SYNCS 0x989680 ;  /* 0x009896800000895d */ /* 0x020fea0003900000 */
[----:B------:R-:W5:Y:S02]  /*5780*/  @!P0 SYNCS.PHASECHK.TRANS64 P0, [R0+URZ+0x31830], R27 ;  /* 0x0318301b000085a7 */ /* 0x000f6400080010ff */
[----:B-----5:R-:W-:Y:S05]  /*5790*/  @!P0 BRA `(.L_x_35) ;  /* 0xfffffffc00e88947 */ /* 0x020fea000383ffff */
[----:B------:R-:W-:Y:S05]  /*57a0*/  BRA `(.L_x_88) ;  /* 0xffffffd000f47947 */ /* 0x000fea000383ffff */
.L_x_36:
[----:B------:R-:W-:Y:S01]  /*57b0*/  HFMA2 R26, -RZ, RZ, -0.0 , 0 ;  /* 0x80000000ff1a7431 */ /* 0x000fe200000001ff */
[----:B-1----:R-:W-:-:S04]  /*57c0*/  MOV R27, 0x80000000 ;  /* 0x80000000001b7802 */ /* 0x002fc80000000f00 */
[----:B------:R1:W5:Y:S03]  /*57d0*/  SYNCS.PHASECHK.TRANS64.TRYWAIT P0, [R0+URZ+0x31838], R27 ;  /* 0x0318381b000075a7 */ /* 0x00036600080011ff */
[----:B-----5:R-:W-:Y:S05]  /*57e0*/  @!P0 NANOSLEEP.SYNCS 0x989680 ;  /* 0x009896800000895d */ /* 0x020fea0003900000 */
[----:B------:R-:W5:Y:S02]  /*57f0*/  @!P0 SYNCS.PHASECHK.TRANS64 P0, [R0+URZ+0x31838], R27 ;  /* 0x0318381b000085a7 */ /* 0x000f6400080010ff */
[----:B-----5:R-:W-:Y:S05]  /*5800*/  @!P0 BRA `(.L_x_36) ;  /* 0xfffffffc00e88947 */ /* 0x020fea000383ffff */
[----:B------:R-:W-:Y:S05]  /*5810*/  BRA `(.L_x_89) ;  /* 0xffffffd400247947 */ /* 0x000fea000383ffff */
.L_x_37:
[----:B-1----:R1:W5:Y:S02]  /*5820*/  SYNCS.PHASECHK.TRANS64.TRYWAIT P0, [R0+URZ+0x31820], RZ ;  /* 0x031820ff000075a7 */ /* 0x00236400080011ff */
[----:B-----5:R-:W-:Y:S05]  /*5830*/  @!P0 NANOSLEEP.SYNCS 0x989680 ;  /* 0x009896800000895d */ /* 0x020fea0003900000 */
[----:B------:R-:W5:Y:S02]  /*5840*/  @!P0 SYNCS.PHASECHK.TRANS64 P0, [R0+URZ+0x31820], RZ ;  /* 0x031820ff000085a7 */ /* 0x000f6400080010ff */
[----:B-----5:R-:W-:Y:S05]  /*5850*/  @!P0 BRA `(.L_x_37) ;  /* 0xfffffffc00f08947 */ /* 0x020fea000383ffff */
[----:B------:R-:W-:Y:S05]  /*5860*/  BRA `(.L_x_90) ;  /* 0xffffffd4005c7947 */ /* 0x000fea000383ffff */
.L_x_38:
[----:B-1----:R1:W5:Y:S02]  /*5870*/  SYNCS.PHASECHK.TRANS64.TRYWAIT P0, [R0+URZ+0x31828], RZ ;  /* 0x031828ff000075a7 */ /* 0x00236400080011ff */
[----:B-----5:R-:W-:Y:S05]  /*5880*/  @!P0 NANOSLEEP.SYNCS 0x989680 ;  /* 0x009896800000895d */ /* 0x020fea0003900000 */
[----:B------:R-:W5:Y:S02]  /*5890*/  @!P0 SYNCS.PHASECHK.TRANS64 P0, [R0+URZ+0x31828], RZ ;  /* 0x031828ff000085a7 */ /* 0x000f6400080010ff */
[----:B-----5:R-:W-:Y:S05]  /*58a0*/  @!P0 BRA `(.L_x_38) ;  /* 0xfffffffc00f08947 */ /* 0x020fea000383ffff */
[----:B------:R-:W-:Y:S05]  /*58b0*/  BRA `(.L_x_91) ;  /* 0xffffffd400cc7947 */ /* 0x000fea000383ffff */
.L_x_39:
[----:B-1----:R1:W5:Y:S02]  /*58c0*/  SYNCS.PHASECHK.TRANS64.TRYWAIT P0, [R0+URZ+0x31830], RZ ;  /* 0x031830ff000075a7 */ /* 0x00236400080011ff */
[----:B-----5:R-:W-:Y:S05]  /*58d0*/  @!P0 NANOSLEEP.SYNCS 0x989680 ;  /* 0x009896800000895d */ /* 0x020fea0003900000 */
[----:B------:R-:W5:Y:S02]  /*58e0*/  @!P0 SYNCS.PHASECHK.TRANS64 P0, [R0+URZ+0x31830], RZ ;  /* 0x031830ff000085a7 */ /* 0x000f6400080010ff */
[----:B-----5:R-:W-:Y:S05]  /*58f0*/  @!P0 BRA `(.L_x_39) ;  /* 0xfffffffc00f08947 */ /* 0x020fea000383ffff */
[----:B------:R-:W-:Y:S05]  /*5900*/  BRA `(.L_x_92) ;  /* 0xffffffd800047947 */ /* 0x000fea000383ffff */
.L_x_40:
[----:B-1----:R1:W5:Y:S02]  /*5910*/  SYNCS.PHASECHK.TRANS64.TRYWAIT P0, [R0+URZ+0x31838], RZ ;  /* 0x031838ff000075a7 */ /* 0x00236400080011ff */
[----:B-----5:R-:W-:Y:S05]  /*5920*/  @!P0 NANOSLEEP.SYNCS 0x989680 ;  /* 0x009896800000895d */ /* 0x020fea0003900000 */
[----:B------:R-:W5:Y:S02]  /*5930*/  @!P0 SYNCS.PHASECHK.TRANS64 P0, [R0+URZ+0x31838], RZ ;  /* 0x031838ff000085a7 */ /* 0x000f6400080010ff */
[----:B-----5:R-:W-:Y:S05]  /*5940*/  @!P0 BRA `(.L_x_40) ;  /* 0xfffffffc00f08947 */ /* 0x020fea000383ffff */
[----:B------:R-:W-:Y:S05]  /*5950*/  BRA `(.L_x_93) ;  /* 0xffffffd8003c7947 */ /* 0x000fea000383ffff */
.L_x_44:
[----:B------:R-:W-:-:S07]  /*5960*/  MOV R4, R5 ;  /* 0x0000000500047202 */ /* 0x000fce0000000f00 */
.L_x_94:
[----:B-1----:R1:W2:Y:S02]  /*5970*/  SYNCS.PHASECHK.TRANS64.TRYWAIT P2, [R2+URZ+0x31860], R5 ;  /* 0x03186005020075a7 */ /* 0x0022a400080411ff */
[----:B--2---:R-:W-:Y:S05]  /*5980*/  @!P2 NANOSLEEP.SYNCS 0x989680 ;  /* 0x009896800000a95d */ /* 0x004fea0003900000 */
[----:B------:R-:W2:Y:S02]  /*5990*/  @!P2 SYNCS.PHASECHK.TRANS64 P2, [R2+URZ+0x31860], R5 ;  /* 0x031860050200a5a7 */ /* 0x000ea400080410ff */
[----:B--2---:R-:W-:Y:S05]  /*59a0*/  @!P2 BRA `(.L_x_94) ;  /* 0xfffffffc00f0a947 */ /* 0x004fea000383ffff */
[----:B------:R-:W-:Y:S05]  /*59b0*/  BRA `(.L_x_95) ;  /* 0xffffffdc00487947 */ /* 0x000fea000383ffff */
        .weak           $__internal_0_$__cuda_sm10x_tcgen05_guardrail_trap_col_being_dealloced_not_returned_by_alloc
        .type           $__internal_0_$__cuda_sm10x_tcgen05_guardrail_trap_col_being_dealloced_not_returned_by_alloc,@function
        .size           $__internal_0_$__cuda_sm10x_tcgen05_guardrail_trap_col_being_dealloced_not_returned_by_alloc,($__internal_1_$__cuda_sm10x_tcgen05_guardrail_trap_phase_invalid_during_alloc - $__internal_0_$__cuda_sm10x_tcgen05_guardrail_trap_col_being_dealloced_not_returned_by_alloc)
$__internal_0_$__cuda_sm10x_tcgen05_guardrail_trap_col_being_dealloced_not_returned_by_alloc:
[----:B------:R-:W-:Y:S05]  /*59c0*/  BPT.TRAP 0x1 ;  /* 0x000000040000795c */ /* 0x000fea0000300000 */
[----:B------:R-:W-:-:S04]  /*59d0*/  HFMA2 R3, -RZ, RZ, 0, 0 ;  /* 0x00000000ff037431 */ /* 0x000fc800000001ff */
[----:B------:R-:W-:Y:S05]  /*59e0*/  RET.REL.NODEC R2 `(_ZN9deep_gemm24sm100_fp8_gemm_1d1d_implILN4cute4UMMA5MajorE0ELS3_0ELj0ELj7168ELj2048ELj128ELj224ELj128ELj1ELj128ELj128ELj64ELj4ELj128ELj128ELj1ELb0ELj140ELNS_8GemmTypeE0ELb0EN7cutlass10bfloat16_tENS_16EpilogueIdentityEEEvPijjj14CUtensorMap_stS9_S9_S9_S9_) ;  /* 0xffffffa402847950 */ /* 0x000fea0003c3ffff */
        .weak           $__internal_1_$__cuda_sm10x_tcgen05_guardrail_trap_phase_invalid_during_alloc
        .type           $__internal_1_$__cuda_sm10x_tcgen05_guardrail_trap_phase_invalid_during_alloc,@function
        .size           $__internal_1_$__cuda_sm10x_tcgen05_guardrail_trap_phase_invalid_during_alloc,($__internal_2_$__cuda_sm10x_tcgen05_guardrail_trap_unallocated_columns_being_dealloced - $__internal_1_$__cuda_sm10x_tcgen05_guardrail_trap_phase_invalid_during_alloc)
$__internal_1_$__cuda_sm10x_tcgen05_guardrail_trap_phase_invalid_during_alloc:
[----:B------:R-:W-:Y:S05]  /*59f0*/  BPT.TRAP 0x1 ;  /* 0x000000040000795c */ /* 0x000fea0000300000 */
[----:B------:R-:W-:-:S04]  /*5a00*/  MOV R5, 0x0 ;  /* 0x0000000000057802 */ /* 0x000fc80000000f00 */
[----:B------:R-:W-:Y:S05]  /*5a10*/  RET.REL.NODEC R4 `(_ZN9deep_gemm24sm100_fp8_gemm_1d1d_implILN4cute4UMMA5MajorE0ELS3_0ELj0ELj7168ELj2048ELj128ELj224ELj128ELj1ELj128ELj128ELj64ELj4ELj128ELj128ELj1ELb0ELj140ELNS_8GemmTypeE0ELb0EN7cutlass10bfloat16_tENS_16EpilogueIdentityEEEvPijjj14CUtensorMap_stS9_S9_S9_S9_) ;  /* 0xffffffa404787950 */ /* 0x000fea0003c3ffff */
        .weak           $__internal_2_$__cuda_sm10x_tcgen05_guardrail_trap_unallocated_columns_being_dealloced
        .type           $__internal_2_$__cuda_sm10x_tcgen05_guardrail_trap_unallocated_columns_being_dealloced,@function
        .size           $__internal_2_$__cuda_sm10x_tcgen05_guardrail_trap_unallocated_columns_being_dealloced,($__internal_3_$__cuda_sm20_div_u16 - $__internal_2_$__cuda_sm10x_tcgen05_guardrail_trap_unallocated_columns_being_dealloced)
$__internal_2_$__cuda_sm10x_tcgen05_guardrail_trap_unallocated_columns_being_dealloced:
[----:B------:R-:W-:Y:S05]  /*5a20*/  BPT.TRAP 0x1 ;  /* 0x000000040000795c */ /* 0x000fea0000300000 */
[----:B------:R-:W-:-:S04]  /*5a30*/  HFMA2 R3, -RZ, RZ, 0, 0 ;  /* 0x00000000ff037431 */ /* 0x000fc800000001ff */
[----:B------:R-:W-:Y:S05]  /*5a40*/  RET.REL.NODEC R2 `(_ZN9deep_gemm24sm100_fp8_gemm_1d1d_implILN4cute4UMMA5MajorE0ELS3_0ELj0ELj7168ELj2048ELj128ELj224ELj128ELj1ELj128ELj128ELj64ELj4ELj128ELj128ELj1ELb0ELj140ELNS_8GemmTypeE0ELb0EN7cutlass10bfloat16_tENS_16EpilogueIdentityEEEvPijjj14CUtensorMap_stS9_S9_S9_S9_) ;  /* 0xffffffa4026c7950 */ /* 0x000fea0003c3ffff */
        .weak           $__internal_3_$__cuda_sm20_div_u16
        .type           $__internal_3_$__cuda_sm20_div_u16,@function
        .size           $__internal_3_$__cuda_sm20_div_u16,(.L_x_100 - $__internal_3_$__cuda_sm20_div_u16)
$__internal_3_$__cuda_sm20_div_u16:
[----:B------:R-:W1:Y:S01]  /*5a50*/  I2F.U16 R10, R35 ;  /* 0x00000023000a7306 */ /* 0x000e620000101000 */
[----:B------:R-:W-:-:S07]  /*5a60*/  IMAD.MOV.U32 R7, RZ, RZ, 0x4b800000 ;  /* 0x4b800000ff077424 */ /* 0x000fce00078e00ff */
[----:B------:R-:W-:Y:S01]  /*5a70*/  I2F.U16.RZ R11, R38 ;  /* 0x00000026000b7306 */ /* 0x000fe2000010d000 */
[C---:B-1----:R-:W-:Y:S02]  /*5a80*/  FSETP.GEU.AND P1, PT, |R10|.reuse, 1.175494350822287508e-38, PT ;  /* 0x008000000a00780b */ /* 0x042fe40003f2e200 */
[----:B------:R-:W-:Y:S02]  /*5a90*/  FSETP.GT.AND P2, PT, |R10|, 8.50705917302346158658e+37, PT ;  /* 0x7e8000000a00780b */ /* 0x000fe40003f44200 */
[----:B------:R-:W-:Y:S02]  /*5aa0*/  FSEL R7, R7, 1, !P1 ;  /* 0x3f80000007077808 */ /* 0x000fe40004800000 */
[----:B------:R-:W-:Y:S02]  /*5ab0*/  ISETP.NE.U32.AND P1, PT, R35, RZ, PT ;  /* 0x000000ff2300720c */ /* 0x000fe40003f25070 */
[----:B------:R-:W-:-:S05]  /*5ac0*/  FSEL R7, R7, 0.25, !P2 ;  /* 0x3e80000007077808 */ /* 0x000fca0005000000 */
[----:B------:R-:W-:-:S06]  /*5ad0*/  FMUL R10, R10, R7 ;  /* 0x000000070a0a7220 */ /* 0x000fcc0000400000 */
[----:B------:R-:W1:Y:S02]  /*5ae0*/  MUFU.RCP R10, R10 ;  /* 0x0000000a000a7308 */ /* 0x000e640000001000 */
[----:B-1----:R-:W-:Y:S01]  /*5af0*/  FMUL R12, R7, R10 ;  /* 0x0000000a070c7220 */ /* 0x002fe20000400000 */
[----:B------:R-:W-:-:S03]  /*5b00*/  IMAD.MOV.U32 R7, RZ, RZ, 0x0 ;  /* 0x00000000ff077424 */ /* 0x000fc600078e00ff */
[----:B------:R-:W-:-:S04]  /*5b10*/  VIADD R12, R12, 0x2 ;  /* 0x000000020c0c7836 */ /* 0x000fc80000000000 */
[----:B------:R-:W-:-:S04]  /*5b20*/  FMUL.RZ R11, R11, R12 ;  /* 0x0000000c0b0b7220 */ /* 0x000fc8000040c000 */
[----:B------:R-:W1:Y:S02]  /*5b30*/  F2I.U32.TRUNC.NTZ R36, R11 ;  /* 0x0000000b00247305 */ /* 0x000e64000020f000 */
[----:B-1----:R-:W-:Y:S02]  /*5b40*/  LOP3.LUT R36, R36, 0xffff, RZ, 0xc0, !PT ;  /* 0x0000ffff24247812 */ /* 0x002fe400078ec0ff */
[----:B------:R-:W-:Y:S01]  /*5b50*/  @!P1 MOV R36, 0xffffffff ;  /* 0xffffffff00249802 */ /* 0x000fe20000000f00 */
[----:B------:R-:W-:Y:S06]  /*5b60*/  RET.REL.NODEC R6 `(_ZN9deep_gemm24sm100_fp8_gemm_1d1d_implILN4cute4UMMA5MajorE0ELS3_0ELj0ELj7168ELj2048ELj128ELj224ELj128ELj1ELj128ELj128ELj64ELj4ELj128ELj128ELj1ELb0ELj140ELNS_8GemmTypeE0ELb0EN7cutlass10bfloat16_tENS_16EpilogueIdentityEEEvPijjj14CUtensorMap_stS9_S9_S9_S9_) ;  /* 0xffffffa406247950 */ /* 0x000fec0003c3ffff */
.L_x_96:
[----:B------:R-:W-:-:S00]  /*5b70*/  BRA `(.L_x_96) ;  /* 0xfffffffc00fc7947 */ /* 0x000fc0000383ffff */
[----:B------:R-:W-:-:S00]  /*5b80*/  NOP ;  /* 0x0000000000007918 */ /* 0x000fc00000000000 */
[----:B------:R-:W-:-:S00]  /*5b90*/  NOP ;  /* 0x0000000000007918 */ /* 0x000fc00000000000 */
[----:B------:R-:W-:-:S00]  /*5ba0*/  NOP ;  /* 0x0000000000007918 */ /* 0x000fc00000000000 */
[----:B------:R-:W-:-:S00]  /*5bb0*/  NOP ;  /* 0x0000000000007918 */ /* 0x000fc00000000000 */
[----:B------:R-:W-:-:S00]  /*5bc0*/  NOP ;  /* 0x0000000000007918 */ /* 0x000fc00000000000 */
[----:B------:R-:W-:-:S00]  /*5bd0*/  NOP ;  /* 0x0000000000007918 */ /* 0x000fc00000000000 */
[----:B------:R-:W-:-:S00]  /*5be0*/  NOP ;  /* 0x0000000000007918 */ /* 0x000fc00000000000 */
[----:B------:R-:W-:-:S00]  /*5bf0*/  NOP ;  /* 0x0000000000007918 */ /* 0x000fc00000000000 */
.L_x_100:


//--------------------- .nv.shared._ZN9deep_gemm24sm100_fp8_gemm_1d1d_implILN4cute4UMMA5MajorE0ELS3_0ELj0ELj7168ELj2048ELj128ELj224ELj128ELj1ELj128ELj128ELj64ELj4ELj128ELj128ELj1ELb0ELj140ELNS_8GemmTypeE0ELb0EN7cutlass10bfloat16_tENS_16EpilogueIdentityEEEvPijjj14CUtensorMap_stS9_S9_S9_S9_ --------------------------
	.section	.nv.shared._ZN9deep_gemm24sm100_fp8_gemm_1d1d_implILN4cute4UMMA5MajorE0ELS3_0ELj0ELj7168ELj2048ELj128ELj224ELj128ELj1ELj128ELj128ELj64ELj4ELj128ELj128ELj1ELb0ELj140ELNS_8GemmTypeE0ELb0EN7cutlass10bfloat16_tENS_16EpilogueIdentityEEEvPijjj14CUtensorMap_stS9_S9_S9_S9_,"aw",@nobits
	.sectionflags	@""
	.align	1024
	.zero		1024


//--------------------- .nv.shared.reserved.0     --------------------------
	.section	.nv.shared.reserved.0,"aw",@nobits
	.align	8
	.weak		__nv_reservedSMEM_offset_0_alias
	.size		__nv_reservedSMEM_offset_0_alias, 0, 64
	.other		__nv_reservedSMEM_offset_0_alias,@"STO_CUDA_RESERVED_SHARED STV_DEFAULT"
__nv_reservedSMEM_offset_0_alias:
	.zero		0
.nv.shared.reserved.0:
	.zero		64
	.weak		__nv_reservedSMEM_allocation_phase
	.type		__nv_reservedSMEM_allocation_phase,@object
	.size		__nv_reservedSMEM_allocation_phase,(.L_0 - __nv_reservedSMEM_allocation_phase)
__nv_reservedSMEM_allocation_phase:
	.zero		1
.L_0:
	.zero		7
	.weak		__nv_reservedSMEM_devtool_atexit_pc
	.type		__nv_reservedSMEM_devtool_atexit_pc,@object
	.size		__nv_reservedSMEM_devtool_atexit_pc,(__nv_reservedSMEM_allocation_mask - __nv_reservedSMEM_devtool_atexit_pc)
__nv_reservedSMEM_devtool_atexit_pc:
	.zero		8
	.weak		__nv_reservedSMEM_allocation_mask
	.type		__nv_reservedSMEM_allocation_mask,@object
	.size		__nv_reservedSMEM_allocation_mask,(.L_2 - __nv_reservedSMEM_allocation_mask)
__nv_reservedSMEM_allocation_mask:
	.zero		4
.L_2:


//--------------------- .nv.global                --------------------------
	.section	.nv.global,"aw",@nobits
.nv.global:
	.type		_ZN47_INTERNAL_a4e2c058_9_kernel_cu_e62e8bd5_28980834cute1_E,@object
	.size		_ZN47_INTERNAL_a4e2c058_9_kernel_cu_e62e8bd5_28980834cute1_E,(_ZN47_INTERNAL_a4e2c058_9_kernel_cu_e62e8bd5_28980834cuda3std3__45__cpo6cbeginE - _ZN47_INTERNAL_a4e2c058_9_kernel_cu_e62e8bd5_28980834cute1_E)
_ZN47_INTERNAL_a4e2c058_9_kernel_cu_e62e8bd5_28980834cute1_E:
	.zero		1
	.type		_ZN47_INTERNAL_a4e2c058_9_kernel_cu_e62e8bd5_28980834cuda3std3__45__cpo6cbeginE,@object
	.size		_ZN47_INTERNAL_a4e2c058_9_kernel_cu_e62e8bd5_28980834cuda3std3__45__cpo6cbeginE,(_ZN47_INTERNAL_a4e2c058_9_kernel_cu_e62e8bd5_28980834cuda3std3__48in_placeE - _ZN47_INTERNAL_a4e2c058_9_kernel_cu_e62e8bd5_28980834cuda3std3__45__cpo6cbeginE)
_ZN47_INTERNAL_a4e2c058_9_kernel_cu_e62e8bd5_28980834cuda3std3__45__cpo6cbeginE:
	.zero		1
	.type		_ZN47_INTERNAL_a4e2c058_9_kernel_cu_e62e8bd5_28980834cuda3std3__48in_placeE,@object
	.size		_ZN47_INTERNAL_a4e2c058_9_kernel_cu_e62e8bd5_28980834cuda3std3__48in_placeE,(_ZN47_INTERNAL_a4e2c058_9_kernel_cu_e62e8bd5_28980834cuda3std6ranges3__45__cpo9iter_moveE - _ZN47_INTERNAL_a4e2c058_9_kernel_cu_e62e8bd5_28980834cuda3std3__48in_placeE)
_ZN47_INTERNAL_a4e2c058_9_kernel_cu_e62e8bd5_28980834cuda3std3__48in_placeE:
	.zero		1
	.type		_ZN47_INTERNAL_a4e2c058_9_kernel_cu_e62e8bd5_28980834cuda3std6ranges3__45__cpo9iter_moveE,@object
	.size		_ZN47_INTERNAL_a4e2c058_9_kernel_cu_e62e8bd5_28980834cuda3std6ranges3__45__cpo9iter_moveE,(_ZN47_INTERNAL_a4e2c058_9_kernel_cu_e62e8bd5_28980834cuda3std3__45__cpo5beginE - _ZN47_INTERNAL_a4e2c058_9_kernel_cu_e62e8bd5_28980834cuda3std6ranges3__45__cpo9iter_moveE)
_ZN47_INTERNAL_a4e2c058_9_kernel_cu_e62e8bd5_28980834cuda3std6ranges3__45__cpo9iter_moveE:
	.zero		1
	.type		_ZN47_INTERNAL_a4e2c058_9_kernel_cu_e62e8bd5_28980834cuda3std3__45__cpo5beginE,@object
	.size		_ZN47_INTERNAL_a4e2c058_9_kernel_cu_e62e8bd5_28980834cuda3std3__45__cpo5beginE,(_ZN47_INTERNAL_a4e2c058_9_kernel_cu_e62e8bd5_28980834cuda3std3__449_GLOBAL__N__a4e2c058_9_kernel_cu_e62e8bd5_28980836ignoreE - _ZN47_INTERNAL_a4e2c058_9_kernel_cu_e62e8bd5_28980834cuda3std3__45__cpo5beginE)
_ZN47_INTERNAL_a4e2c058_9_kernel_cu_e62e8bd5_28980834cuda3std3__45__cpo5beginE:
	.zero		1
	.type		_ZN47_INTERNAL_a4e2c058_9_kernel_cu_e62e8bd5_28980834cuda3std3__449_GLOBAL__N__a4e2c058_9_kernel_cu_e62e8bd5_28980836ignoreE,@object
	.size		_ZN47_INTERNAL_a4e2c058_9_kernel_cu_e62e8bd5_28980834cuda3std3__449_GLOBAL__N__a4e2c058_9_kernel_cu_e62e8bd5_28980836ignoreE,(_ZN47_INTERNAL_a4e2c058_9_kernel_cu_e62e8bd5_28980834cute7productE - _ZN47_INTERNAL_a4e2c058_9_kernel_cu_e62e8bd5_28980834cuda3std3__449_GLOBAL__N__a4e2c058_9_kernel_cu_e62e8bd5_28980836ignoreE)
_ZN47_INTERNAL_a4e2c058_9_kernel_cu_e62e8bd5_28980834cuda3std3__449_GLOBAL__N__a4e2c058_9_kernel_cu_e62e8bd5_28980836ignoreE:
	.zero		1
	.type		_ZN47_INTERNAL_a4e2c058_9_kernel_cu_e62e8bd5_28980834cute7productE,@object
	.size		_ZN47_INTERNAL_a4e2c058_9_kernel_cu_e62e8bd5_28980834cute7productE,(_ZN47_INTERNAL_a4e2c058_9_kernel_cu_e62e8bd5_28980834cuda3std3__45__cpo3endE - _ZN47_INTERNAL_a4e2c058_9_kernel_cu_e62e8bd5_28980834cute7productE)
_ZN47_INTERNAL_a4e2c058_9_kernel_cu_e62e8bd5_28980834cute7productE:
	.zero		1
	.type		_ZN47_INTERNAL_a4e2c058_9_kernel_cu_e62e8bd5_28980834cuda3std3__45__cpo3endE,@object
	.size		_ZN47_INTERNAL_a4e2c058_9_kernel_cu_e62e8bd5_28980834cuda3std3__45__cpo3endE,(_ZN47_INTERNAL_a4e2c058_9_kernel_cu_e62e8bd5_28980834cuda3std3__419piecewise_constructE - _ZN47_INTERNAL_a4e2c058_9_kernel_cu_e62e8bd5_28980834cuda3std3__45__cpo3endE)
_ZN47_INTERNAL_a4e2c058_9_kernel_cu_e62e8bd5_28980834cuda3std3__45__cpo3endE:
	.zero		1
	.type		_ZN47_INTERNAL_a4e2c058_9_kernel_cu_e62e8bd5_28980834cuda3std3__419piecewise_constructE,@object
	.size		_ZN47_INTERNAL_a4e2c058_9_kernel_cu_e62e8bd5_28980834cuda3std3__419piecewise_constructE,(_ZN47_INTERNAL_a4e2c058_9_kernel_cu_e62e8bd5_28980834cuda3std3__45__cpo4cendE - _ZN47_INTERNAL_a4e2c058_9_kernel_cu_e62e8bd5_28980834cuda3std3__419piecewise_constructE)
_ZN47_INTERNAL_a4e2c058_9_kernel_cu_e62e8bd5_28980834cuda3std3__419piecewise_constructE:
	.zero		1
	.type		_ZN47_INTERNAL_a4e2c058_9_kernel_cu_e62e8bd5_28980834cuda3std3__45__cpo4cendE,@object
	.size		_ZN47_INTERNAL_a4e2c058_9_kernel_cu_e62e8bd5_28980834cuda3std3__45__cpo4cendE,(_ZN47_INTERNAL_a4e2c058_9_kernel_cu_e62e8bd5_28980834cuda3std6ranges3__45__cpo4swapE - _ZN47_INTERNAL_a4e2c058_9_kernel_cu_e62e8bd5_28980834cuda3std3__45__cpo4cendE)
_ZN47_INTERNAL_a4e2c058_9_kernel_cu_e62e8bd5_28980834cuda3std3__45__cpo4cendE:
	.zero		1
	.type		_ZN47_INTERNAL_a4e2c058_9_kernel_cu_e62e8bd5_28980834cuda3std6ranges3__45__cpo4swapE,@object
	.size		_ZN47_INTERNAL_a4e2c058_9_kernel_cu_e62e8bd5_28980834cuda3std6ranges3__45__cpo4swapE,(.L_10 - _ZN47_INTERNAL_a4e2c058_9_kernel_cu_e62e8bd5_28980834cuda3std6ranges3__45__cpo4swapE)
_ZN47_INTERNAL_a4e2c058_9_kernel_cu_e62e8bd5_28980834cuda3std6ranges3__45__cpo4swapE:
	.zero		1
.L_10:


//--------------------- .nv.constant0._ZN9deep_gemm24sm100_fp8_gemm_1d1d_implILN4cute4UMMA5MajorE0ELS3_0ELj0ELj7168ELj2048ELj128ELj224ELj128ELj1ELj128ELj128ELj64ELj4ELj128ELj128ELj1ELb0ELj140ELNS_8GemmTypeE0ELb0EN7cutlass10bfloat16_tENS_16EpilogueIdentityEEEvPijjj14CUtensorMap_stS9_S9_S9_S9_ --------------------------
	.section	.nv.constant0._ZN9deep_gemm24sm100_fp8_gemm_1d1d_implILN4cute4UMMA5MajorE0ELS3_0ELj0ELj7168ELj2048ELj128ELj224ELj128ELj1ELj128ELj128ELj64ELj4ELj128ELj128ELj1ELb0ELj140ELNS_8GemmTypeE0ELb0EN7cutlass10bfloat16_tENS_16EpilogueIdentityEEEvPijjj14CUtensorMap_stS9_S9_S9_S9_,"a",@progbits
	.sectionflags	@""
	.align	4
.nv.constant0._ZN9deep_gemm24sm100_fp8_gemm_1d1d_implILN4cute4UMMA5MajorE0ELS3_0ELj0ELj7168ELj2048ELj128ELj224ELj128ELj1ELj128ELj128ELj64ELj4ELj128ELj128ELj1ELb0ELj140ELNS_8GemmTypeE0ELb0EN7cutlass10bfloat16_tENS_16EpilogueIdentityEEEvPijjj14CUtensorMap_stS9_S9_S9_S9_:
	.zero		1600


//--------------------- SYMBOLS --------------------------

	.type		.nv.reservedSmem.offset0,@object
	.size		.nv.reservedSmem.offset0,0x4
	.type		.nv.reservedSmem.cap,@object
	.size		.nv.reservedSmem.cap,0x4
